//
// Generated by NVIDIA NVVM Compiler
//
// Compiler Build ID: CL-36424714
// Cuda compilation tools, release 13.0, V13.0.88
// Based on NVVM 20.0.0
//

.version 9.0
.target sm_100
.address_size 64

	// .globl	_Z12softmax_cudaPfS_ii

.visible .entry _Z12softmax_cudaPfS_ii(
	.param .u64 .ptr .align 1 _Z12softmax_cudaPfS_ii_param_0,
	.param .u64 .ptr .align 1 _Z12softmax_cudaPfS_ii_param_1,
	.param .u32 _Z12softmax_cudaPfS_ii_param_2,
	.param .u32 _Z12softmax_cudaPfS_ii_param_3
)
{
	.reg .pred 	%p<31>;
	.reg .b32 	%r<141>;
	.reg .b32 	%f<494>;
	.reg .b64 	%rd<85>;

	ld.param.u64 	%rd18, [_Z12softmax_cudaPfS_ii_param_0];
	ld.param.u64 	%rd19, [_Z12softmax_cudaPfS_ii_param_1];
	ld.param.u32 	%r44, [_Z12softmax_cudaPfS_ii_param_2];
	ld.param.u32 	%r43, [_Z12softmax_cudaPfS_ii_param_3];
	cvta.to.global.u64 	%rd1, %rd19;
	cvta.to.global.u64 	%rd2, %rd18;
	mov.u32 	%r45, %ctaid.x;
	mov.u32 	%r46, %ntid.x;
	mov.u32 	%r47, %tid.x;
	mad.lo.s32 	%r48, %r45, %r46, %r47;
	mov.u32 	%r1, %ctaid.y;
	setp.ge.s32 	%p1, %r48, %r43;
	setp.ge.s32 	%p2, %r1, %r44;
	or.pred  	%p3, %p2, %p1;
	@%p3 bra 	$L__BB0_39;
	mul.lo.s32 	%r2, %r43, %r1;
	mul.wide.s32 	%rd20, %r2, 4;
	add.s64 	%rd21, %rd2, %rd20;
	ld.global.f32 	%f484, [%rd21];
	setp.lt.s32 	%p4, %r43, 2;
	@%p4 bra 	$L__BB0_15;
	add.s32 	%r3, %r43, -1;
	add.s32 	%r50, %r43, -2;
	and.b32  	%r4, %r3, 15;
	setp.lt.u32 	%p5, %r50, 15;
	mov.b32 	%r128, 1;
	@%p5 bra 	$L__BB0_6;
	and.b32  	%r52, %r3, -16;
	neg.s32 	%r132, %r52;
	add.s32 	%r53, %r2, 1;
	mul.wide.u32 	%rd22, %r53, 4;
	add.s64 	%rd23, %rd22, %rd2;
	add.s64 	%rd81, %rd23, 32;
	mov.b32 	%r131, 0;
$L__BB0_4:
	.pragma "nounroll";
	ld.global.f32 	%f28, [%rd81+-32];
	max.f32 	%f29, %f484, %f28;
	ld.global.f32 	%f30, [%rd81+-28];
	max.f32 	%f31, %f29, %f30;
	ld.global.f32 	%f32, [%rd81+-24];
	max.f32 	%f33, %f31, %f32;
	ld.global.f32 	%f34, [%rd81+-20];
	max.f32 	%f35, %f33, %f34;
	ld.global.f32 	%f36, [%rd81+-16];
	max.f32 	%f37, %f35, %f36;
	ld.global.f32 	%f38, [%rd81+-12];
	max.f32 	%f39, %f37, %f38;
	ld.global.f32 	%f40, [%rd81+-8];
	max.f32 	%f41, %f39, %f40;
	ld.global.f32 	%f42, [%rd81+-4];
	max.f32 	%f43, %f41, %f42;
	ld.global.f32 	%f44, [%rd81];
	max.f32 	%f45, %f43, %f44;
	ld.global.f32 	%f46, [%rd81+4];
	max.f32 	%f47, %f45, %f46;
	ld.global.f32 	%f48, [%rd81+8];
	max.f32 	%f49, %f47, %f48;
	ld.global.f32 	%f50, [%rd81+12];
	max.f32 	%f51, %f49, %f50;
	ld.global.f32 	%f52, [%rd81+16];
	max.f32 	%f53, %f51, %f52;
	ld.global.f32 	%f54, [%rd81+20];
	max.f32 	%f55, %f53, %f54;
	ld.global.f32 	%f56, [%rd81+24];
	max.f32 	%f57, %f55, %f56;
	ld.global.f32 	%f58, [%rd81+28];
	max.f32 	%f484, %f57, %f58;
	add.s32 	%r132, %r132, 16;
	add.s32 	%r131, %r131, 16;
	add.s64 	%rd81, %rd81, 64;
	setp.eq.s32 	%p6, %r132, 0;
	@%p6 bra 	$L__BB0_5;
	bra.uni 	$L__BB0_4;
$L__BB0_5:
	add.s32 	%r128, %r131, 1;
$L__BB0_6:
	setp.eq.s32 	%p7, %r4, 0;
	@%p7 bra 	$L__BB0_15;
	and.b32  	%r8, %r3, 7;
	setp.lt.u32 	%p8, %r4, 8;
	@%p8 bra 	$L__BB0_9;
	add.s32 	%r54, %r128, %r2;
	mul.wide.u32 	%rd24, %r54, 4;
	add.s64 	%rd25, %rd2, %rd24;
	ld.global.f32 	%f60, [%rd25];
	max.f32 	%f61, %f484, %f60;
	cvt.u64.u32 	%rd26, %r2;
	cvt.u64.u32 	%rd27, %r128;
	add.s64 	%rd28, %rd27, %rd26;
	shl.b64 	%rd29, %rd28, 2;
	add.s64 	%rd30, %rd2, %rd29;
	ld.global.f32 	%f62, [%rd30+4];
	max.f32 	%f63, %f61, %f62;
	ld.global.f32 	%f64, [%rd30+8];
	max.f32 	%f65, %f63, %f64;
	ld.global.f32 	%f66, [%rd30+12];
	max.f32 	%f67, %f65, %f66;
	ld.global.f32 	%f68, [%rd30+16];
	max.f32 	%f69, %f67, %f68;
	ld.global.f32 	%f70, [%rd30+20];
	max.f32 	%f71, %f69, %f70;
	ld.global.f32 	%f72, [%rd30+24];
	max.f32 	%f73, %f71, %f72;
	ld.global.f32 	%f74, [%rd30+28];
	max.f32 	%f484, %f73, %f74;
	add.s32 	%r128, %r128, 8;
$L__BB0_9:
	setp.eq.s32 	%p9, %r8, 0;
	@%p9 bra 	$L__BB0_15;
	and.b32  	%r11, %r3, 3;
	setp.lt.u32 	%p10, %r8, 4;
	@%p10 bra 	$L__BB0_12;
	add.s32 	%r55, %r128, %r2;
	mul.wide.u32 	%rd31, %r55, 4;
	add.s64 	%rd32, %rd2, %rd31;
	ld.global.f32 	%f76, [%rd32];
	max.f32 	%f77, %f484, %f76;
	cvt.u64.u32 	%rd33, %r2;
	cvt.u64.u32 	%rd34, %r128;
	add.s64 	%rd35, %rd34, %rd33;
	shl.b64 	%rd36, %rd35, 2;
	add.s64 	%rd37, %rd2, %rd36;
	ld.global.f32 	%f78, [%rd37+4];
	max.f32 	%f79, %f77, %f78;
	ld.global.f32 	%f80, [%rd37+8];
	max.f32 	%f81, %f79, %f80;
	ld.global.f32 	%f82, [%rd37+12];
	max.f32 	%f484, %f81, %f82;
	add.s32 	%r128, %r128, 4;
$L__BB0_12:
	setp.eq.s32 	%p11, %r11, 0;
	@%p11 bra 	$L__BB0_15;
	add.s32 	%r56, %r128, %r2;
	mul.wide.u32 	%rd38, %r56, 4;
	add.s64 	%rd80, %rd2, %rd38;
	neg.s32 	%r130, %r11;
$L__BB0_14:
	.pragma "nounroll";
	ld.global.f32 	%f83, [%rd80];
	max.f32 	%f484, %f484, %f83;
	add.s64 	%rd80, %rd80, 4;
	add.s32 	%r130, %r130, 1;
	setp.ne.s32 	%p12, %r130, 0;
	@%p12 bra 	$L__BB0_14;
$L__BB0_15:
	setp.lt.s32 	%p13, %r43, 1;
	mov.f32 	%f492, 0f00000000;
	@%p13 bra 	$L__BB0_27;
	and.b32  	%r17, %r43, 7;
	setp.lt.u32 	%p14, %r43, 8;
	mov.f32 	%f492, 0f00000000;
	mov.b32 	%r133, 0;
	@%p14 bra 	$L__BB0_19;
	and.b32  	%r133, %r43, 2147483640;
	neg.s32 	%r136, %r133;
	mul.wide.u32 	%rd39, %r2, 4;
	add.s64 	%rd40, %rd39, %rd2;
	add.s64 	%rd82, %rd40, 16;
	mov.f32 	%f492, 0f00000000;
$L__BB0_18:
	.pragma "nounroll";
	ld.global.f32 	%f88, [%rd82+-16];
	sub.f32 	%f89, %f88, %f484;
	fma.rn.f32 	%f90, %f89, 0f3BBB989D, 0f3F000000;
	cvt.sat.f32.f32 	%f91, %f90;
	mov.f32 	%f92, 0f4B400001;
	mov.f32 	%f93, 0f437C0000;
	fma.rm.f32 	%f94, %f91, %f93, %f92;
	add.f32 	%f95, %f94, 0fCB40007F;
	neg.f32 	%f96, %f95;
	fma.rn.f32 	%f97, %f89, 0f3FB8AA3B, %f96;
	fma.rn.f32 	%f98, %f89, 0f32A57060, %f97;
	mov.b32 	%r58, %f94;
	shl.b32 	%r59, %r58, 23;
	mov.b32 	%f99, %r59;
	ex2.approx.ftz.f32 	%f100, %f98;
	fma.rn.f32 	%f101, %f100, %f99, %f492;
	ld.global.f32 	%f102, [%rd82+-12];
	sub.f32 	%f103, %f102, %f484;
	fma.rn.f32 	%f104, %f103, 0f3BBB989D, 0f3F000000;
	cvt.sat.f32.f32 	%f105, %f104;
	fma.rm.f32 	%f106, %f105, %f93, %f92;
	add.f32 	%f107, %f106, 0fCB40007F;
	neg.f32 	%f108, %f107;
	fma.rn.f32 	%f109, %f103, 0f3FB8AA3B, %f108;
	fma.rn.f32 	%f110, %f103, 0f32A57060, %f109;
	mov.b32 	%r60, %f106;
	shl.b32 	%r61, %r60, 23;
	mov.b32 	%f111, %r61;
	ex2.approx.ftz.f32 	%f112, %f110;
	fma.rn.f32 	%f113, %f112, %f111, %f101;
	ld.global.f32 	%f114, [%rd82+-8];
	sub.f32 	%f115, %f114, %f484;
	fma.rn.f32 	%f116, %f115, 0f3BBB989D, 0f3F000000;
	cvt.sat.f32.f32 	%f117, %f116;
	fma.rm.f32 	%f118, %f117, %f93, %f92;
	add.f32 	%f119, %f118, 0fCB40007F;
	neg.f32 	%f120, %f119;
	fma.rn.f32 	%f121, %f115, 0f3FB8AA3B, %f120;
	fma.rn.f32 	%f122, %f115, 0f32A57060, %f121;
	mov.b32 	%r62, %f118;
	shl.b32 	%r63, %r62, 23;
	mov.b32 	%f123, %r63;
	ex2.approx.ftz.f32 	%f124, %f122;
	fma.rn.f32 	%f125, %f124, %f123, %f113;
	ld.global.f32 	%f126, [%rd82+-4];
	sub.f32 	%f127, %f126, %f484;
	fma.rn.f32 	%f128, %f127, 0f3BBB989D, 0f3F000000;
	cvt.sat.f32.f32 	%f129, %f128;
	fma.rm.f32 	%f130, %f129, %f93, %f92;
	add.f32 	%f131, %f130, 0fCB40007F;
	neg.f32 	%f132, %f131;
	fma.rn.f32 	%f133, %f127, 0f3FB8AA3B, %f132;
	fma.rn.f32 	%f134, %f127, 0f32A57060, %f133;
	mov.b32 	%r64, %f130;
	shl.b32 	%r65, %r64, 23;
	mov.b32 	%f135, %r65;
	ex2.approx.ftz.f32 	%f136, %f134;
	fma.rn.f32 	%f137, %f136, %f135, %f125;
	ld.global.f32 	%f138, [%rd82];
	sub.f32 	%f139, %f138, %f484;
	fma.rn.f32 	%f140, %f139, 0f3BBB989D, 0f3F000000;
	cvt.sat.f32.f32 	%f141, %f140;
	fma.rm.f32 	%f142, %f141, %f93, %f92;
	add.f32 	%f143, %f142, 0fCB40007F;
	neg.f32 	%f144, %f143;
	fma.rn.f32 	%f145, %f139, 0f3FB8AA3B, %f144;
	fma.rn.f32 	%f146, %f139, 0f32A57060, %f145;
	mov.b32 	%r66, %f142;
	shl.b32 	%r67, %r66, 23;
	mov.b32 	%f147, %r67;
	ex2.approx.ftz.f32 	%f148, %f146;
	fma.rn.f32 	%f149, %f148, %f147, %f137;
	ld.global.f32 	%f150, [%rd82+4];
	sub.f32 	%f151, %f150, %f484;
	fma.rn.f32 	%f152, %f151, 0f3BBB989D, 0f3F000000;
	cvt.sat.f32.f32 	%f153, %f152;
	fma.rm.f32 	%f154, %f153, %f93, %f92;
	add.f32 	%f155, %f154, 0fCB40007F;
	neg.f32 	%f156, %f155;
	fma.rn.f32 	%f157, %f151, 0f3FB8AA3B, %f156;
	fma.rn.f32 	%f158, %f151, 0f32A57060, %f157;
	mov.b32 	%r68, %f154;
	shl.b32 	%r69, %r68, 23;
	mov.b32 	%f159, %r69;
	ex2.approx.ftz.f32 	%f160, %f158;
	fma.rn.f32 	%f161, %f160, %f159, %f149;
	ld.global.f32 	%f162, [%rd82+8];
	sub.f32 	%f163, %f162, %f484;
	fma.rn.f32 	%f164, %f163, 0f3BBB989D, 0f3F000000;
	cvt.sat.f32.f32 	%f165, %f164;
	fma.rm.f32 	%f166, %f165, %f93, %f92;
	add.f32 	%f167, %f166, 0fCB40007F;
	neg.f32 	%f168, %f167;
	fma.rn.f32 	%f169, %f163, 0f3FB8AA3B, %f168;
	fma.rn.f32 	%f170, %f163, 0f32A57060, %f169;
	mov.b32 	%r70, %f166;
	shl.b32 	%r71, %r70, 23;
	mov.b32 	%f171, %r71;
	ex2.approx.ftz.f32 	%f172, %f170;
	fma.rn.f32 	%f173, %f172, %f171, %f161;
	ld.global.f32 	%f174, [%rd82+12];
	sub.f32 	%f175, %f174, %f484;
	fma.rn.f32 	%f176, %f175, 0f3BBB989D, 0f3F000000;
	cvt.sat.f32.f32 	%f177, %f176;
	fma.rm.f32 	%f178, %f177, %f93, %f92;
	add.f32 	%f179, %f178, 0fCB40007F;
	neg.f32 	%f180, %f179;
	fma.rn.f32 	%f181, %f175, 0f3FB8AA3B, %f180;
	fma.rn.f32 	%f182, %f175, 0f32A57060, %f181;
	mov.b32 	%r72, %f178;
	shl.b32 	%r73, %r72, 23;
	mov.b32 	%f183, %r73;
	ex2.approx.ftz.f32 	%f184, %f182;
	fma.rn.f32 	%f492, %f184, %f183, %f173;
	add.s32 	%r136, %r136, 8;
	add.s64 	%rd82, %rd82, 32;
	setp.eq.s32 	%p15, %r136, 0;
	@%p15 bra 	$L__BB0_19;
	bra.uni 	$L__BB0_18;
$L__BB0_19:
	setp.eq.s32 	%p16, %r17, 0;
	@%p16 bra 	$L__BB0_27;
	and.b32  	%r25, %r43, 3;
	setp.lt.u32 	%p17, %r17, 4;
	@%p17 bra 	$L__BB0_22;
	add.s32 	%r74, %r133, %r2;
	mul.wide.u32 	%rd41, %r74, 4;
	add.s64 	%rd42, %rd2, %rd41;
	ld.global.f32 	%f186, [%rd42];
	sub.f32 	%f187, %f186, %f484;
	fma.rn.f32 	%f188, %f187, 0f3BBB989D, 0f3F000000;
	cvt.sat.f32.f32 	%f189, %f188;
	mov.f32 	%f190, 0f4B400001;
	mov.f32 	%f191, 0f437C0000;
	fma.rm.f32 	%f192, %f189, %f191, %f190;
	add.f32 	%f193, %f192, 0fCB40007F;
	neg.f32 	%f194, %f193;
	fma.rn.f32 	%f195, %f187, 0f3FB8AA3B, %f194;
	fma.rn.f32 	%f196, %f187, 0f32A57060, %f195;
	mov.b32 	%r75, %f192;
	shl.b32 	%r76, %r75, 23;
	mov.b32 	%f197, %r76;
	ex2.approx.ftz.f32 	%f198, %f196;
	fma.rn.f32 	%f199, %f198, %f197, %f492;
	cvt.u64.u32 	%rd43, %r2;
	cvt.u64.u32 	%rd44, %r133;
	add.s64 	%rd45, %rd44, %rd43;
	shl.b64 	%rd46, %rd45, 2;
	add.s64 	%rd47, %rd2, %rd46;
	ld.global.f32 	%f200, [%rd47+4];
	sub.f32 	%f201, %f200, %f484;
	fma.rn.f32 	%f202, %f201, 0f3BBB989D, 0f3F000000;
	cvt.sat.f32.f32 	%f203, %f202;
	fma.rm.f32 	%f204, %f203, %f191, %f190;
	add.f32 	%f205, %f204, 0fCB40007F;
	neg.f32 	%f206, %f205;
	fma.rn.f32 	%f207, %f201, 0f3FB8AA3B, %f206;
	fma.rn.f32 	%f208, %f201, 0f32A57060, %f207;
	mov.b32 	%r77, %f204;
	shl.b32 	%r78, %r77, 23;
	mov.b32 	%f209, %r78;
	ex2.approx.ftz.f32 	%f210, %f208;
	fma.rn.f32 	%f211, %f210, %f209, %f199;
	ld.global.f32 	%f212, [%rd47+8];
	sub.f32 	%f213, %f212, %f484;
	fma.rn.f32 	%f214, %f213, 0f3BBB989D, 0f3F000000;
	cvt.sat.f32.f32 	%f215, %f214;
	fma.rm.f32 	%f216, %f215, %f191, %f190;
	add.f32 	%f217, %f216, 0fCB40007F;
	neg.f32 	%f218, %f217;
	fma.rn.f32 	%f219, %f213, 0f3FB8AA3B, %f218;
	fma.rn.f32 	%f220, %f213, 0f32A57060, %f219;
	mov.b32 	%r79, %f216;
	shl.b32 	%r80, %r79, 23;
	mov.b32 	%f221, %r80;
	ex2.approx.ftz.f32 	%f222, %f220;
	fma.rn.f32 	%f223, %f222, %f221, %f211;
	ld.global.f32 	%f224, [%rd47+12];
	sub.f32 	%f225, %f224, %f484;
	fma.rn.f32 	%f226, %f225, 0f3BBB989D, 0f3F000000;
	cvt.sat.f32.f32 	%f227, %f226;
	fma.rm.f32 	%f228, %f227, %f191, %f190;
	add.f32 	%f229, %f228, 0fCB40007F;
	neg.f32 	%f230, %f229;
	fma.rn.f32 	%f231, %f225, 0f3FB8AA3B, %f230;
	fma.rn.f32 	%f232, %f225, 0f32A57060, %f231;
	mov.b32 	%r81, %f228;
	shl.b32 	%r82, %r81, 23;
	mov.b32 	%f233, %r82;
	ex2.approx.ftz.f32 	%f234, %f232;
	fma.rn.f32 	%f492, %f234, %f233, %f223;
	add.s32 	%r133, %r133, 4;
$L__BB0_22:
	setp.eq.s32 	%p18, %r25, 0;
	@%p18 bra 	$L__BB0_27;
	setp.eq.s32 	%p19, %r25, 1;
	@%p19 bra 	$L__BB0_25;
	add.s32 	%r83, %r133, %r2;
	mul.wide.u32 	%rd48, %r83, 4;
	add.s64 	%rd49, %rd2, %rd48;
	ld.global.f32 	%f236, [%rd49];
	sub.f32 	%f237, %f236, %f484;
	fma.rn.f32 	%f238, %f237, 0f3BBB989D, 0f3F000000;
	cvt.sat.f32.f32 	%f239, %f238;
	mov.f32 	%f240, 0f4B400001;
	mov.f32 	%f241, 0f437C0000;
	fma.rm.f32 	%f242, %f239, %f241, %f240;
	add.f32 	%f243, %f242, 0fCB40007F;
	neg.f32 	%f244, %f243;
	fma.rn.f32 	%f245, %f237, 0f3FB8AA3B, %f244;
	fma.rn.f32 	%f246, %f237, 0f32A57060, %f245;
	mov.b32 	%r84, %f242;
	shl.b32 	%r85, %r84, 23;
	mov.b32 	%f247, %r85;
	ex2.approx.ftz.f32 	%f248, %f246;
	fma.rn.f32 	%f249, %f248, %f247, %f492;
	cvt.u64.u32 	%rd50, %r2;
	cvt.u64.u32 	%rd51, %r133;
	add.s64 	%rd52, %rd51, %rd50;
	shl.b64 	%rd53, %rd52, 2;
	add.s64 	%rd54, %rd2, %rd53;
	ld.global.f32 	%f250, [%rd54+4];
	sub.f32 	%f251, %f250, %f484;
	fma.rn.f32 	%f252, %f251, 0f3BBB989D, 0f3F000000;
	cvt.sat.f32.f32 	%f253, %f252;
	fma.rm.f32 	%f254, %f253, %f241, %f240;
	add.f32 	%f255, %f254, 0fCB40007F;
	neg.f32 	%f256, %f255;
	fma.rn.f32 	%f257, %f251, 0f3FB8AA3B, %f256;
	fma.rn.f32 	%f258, %f251, 0f32A57060, %f257;
	mov.b32 	%r86, %f254;
	shl.b32 	%r87, %r86, 23;
	mov.b32 	%f259, %r87;
	ex2.approx.ftz.f32 	%f260, %f258;
	fma.rn.f32 	%f492, %f260, %f259, %f249;
	add.s32 	%r133, %r133, 2;
$L__BB0_25:
	and.b32  	%r88, %r43, 1;
	setp.eq.b32 	%p20, %r88, 1;
	not.pred 	%p21, %p20;
	@%p21 bra 	$L__BB0_27;
	add.s32 	%r89, %r133, %r2;
	mul.wide.u32 	%rd55, %r89, 4;
	add.s64 	%rd56, %rd2, %rd55;
	ld.global.f32 	%f261, [%rd56];
	sub.f32 	%f262, %f261, %f484;
	fma.rn.f32 	%f263, %f262, 0f3BBB989D, 0f3F000000;
	cvt.sat.f32.f32 	%f264, %f263;
	mov.f32 	%f265, 0f4B400001;
	mov.f32 	%f266, 0f437C0000;
	fma.rm.f32 	%f267, %f264, %f266, %f265;
	add.f32 	%f268, %f267, 0fCB40007F;
	neg.f32 	%f269, %f268;
	fma.rn.f32 	%f270, %f262, 0f3FB8AA3B, %f269;
	fma.rn.f32 	%f271, %f262, 0f32A57060, %f270;
	mov.b32 	%r90, %f267;
	shl.b32 	%r91, %r90, 23;
	mov.b32 	%f272, %r91;
	ex2.approx.ftz.f32 	%f273, %f271;
	fma.rn.f32 	%f492, %f273, %f272, %f492;
$L__BB0_27:
	setp.lt.s32 	%p22, %r43, 1;
	@%p22 bra 	$L__BB0_39;
	and.b32  	%r30, %r43, 7;
	setp.lt.u32 	%p23, %r43, 8;
	mov.b32 	%r138, 0;
	@%p23 bra 	$L__BB0_31;
	and.b32  	%r138, %r43, 2147483640;
	neg.s32 	%r137, %r138;
	mul.wide.u32 	%rd57, %r2, 4;
	add.s64 	%rd58, %rd57, 16;
	add.s64 	%rd84, %rd1, %rd58;
	add.s64 	%rd83, %rd2, %rd58;
$L__BB0_30:
	.pragma "nounroll";
	ld.global.f32 	%f274, [%rd83+-16];
	sub.f32 	%f275, %f274, %f484;
	fma.rn.f32 	%f276, %f275, 0f3BBB989D, 0f3F000000;
	cvt.sat.f32.f32 	%f277, %f276;
	mov.f32 	%f278, 0f4B400001;
	mov.f32 	%f279, 0f437C0000;
	fma.rm.f32 	%f280, %f277, %f279, %f278;
	add.f32 	%f281, %f280, 0fCB40007F;
	neg.f32 	%f282, %f281;
	fma.rn.f32 	%f283, %f275, 0f3FB8AA3B, %f282;
	fma.rn.f32 	%f284, %f275, 0f32A57060, %f283;
	mov.b32 	%r93, %f280;
	shl.b32 	%r94, %r93, 23;
	mov.b32 	%f285, %r94;
	ex2.approx.ftz.f32 	%f286, %f284;
	mul.f32 	%f287, %f286, %f285;
	div.rn.f32 	%f288, %f287, %f492;
	st.global.f32 	[%rd84+-16], %f288;
	ld.global.f32 	%f289, [%rd83+-12];
	sub.f32 	%f290, %f289, %f484;
	fma.rn.f32 	%f291, %f290, 0f3BBB989D, 0f3F000000;
	cvt.sat.f32.f32 	%f292, %f291;
	fma.rm.f32 	%f293, %f292, %f279, %f278;
	add.f32 	%f294, %f293, 0fCB40007F;
	neg.f32 	%f295, %f294;
	fma.rn.f32 	%f296, %f290, 0f3FB8AA3B, %f295;
	fma.rn.f32 	%f297, %f290, 0f32A57060, %f296;
	mov.b32 	%r95, %f293;
	shl.b32 	%r96, %r95, 23;
	mov.b32 	%f298, %r96;
	ex2.approx.ftz.f32 	%f299, %f297;
	mul.f32 	%f300, %f299, %f298;
	div.rn.f32 	%f301, %f300, %f492;
	st.global.f32 	[%rd84+-12], %f301;
	ld.global.f32 	%f302, [%rd83+-8];
	sub.f32 	%f303, %f302, %f484;
	fma.rn.f32 	%f304, %f303, 0f3BBB989D, 0f3F000000;
	cvt.sat.f32.f32 	%f305, %f304;
	fma.rm.f32 	%f306, %f305, %f279, %f278;
	add.f32 	%f307, %f306, 0fCB40007F;
	neg.f32 	%f308, %f307;
	fma.rn.f32 	%f309, %f303, 0f3FB8AA3B, %f308;
	fma.rn.f32 	%f310, %f303, 0f32A57060, %f309;
	mov.b32 	%r97, %f306;
	shl.b32 	%r98, %r97, 23;
	mov.b32 	%f311, %r98;
	ex2.approx.ftz.f32 	%f312, %f310;
	mul.f32 	%f313, %f312, %f311;
	div.rn.f32 	%f314, %f313, %f492;
	st.global.f32 	[%rd84+-8], %f314;
	ld.global.f32 	%f315, [%rd83+-4];
	sub.f32 	%f316, %f315, %f484;
	fma.rn.f32 	%f317, %f316, 0f3BBB989D, 0f3F000000;
	cvt.sat.f32.f32 	%f318, %f317;
	fma.rm.f32 	%f319, %f318, %f279, %f278;
	add.f32 	%f320, %f319, 0fCB40007F;
	neg.f32 	%f321, %f320;
	fma.rn.f32 	%f322, %f316, 0f3FB8AA3B, %f321;
	fma.rn.f32 	%f323, %f316, 0f32A57060, %f322;
	mov.b32 	%r99, %f319;
	shl.b32 	%r100, %r99, 23;
	mov.b32 	%f324, %r100;
	ex2.approx.ftz.f32 	%f325, %f323;
	mul.f32 	%f326, %f325, %f324;
	div.rn.f32 	%f327, %f326, %f492;
	st.global.f32 	[%rd84+-4], %f327;
	ld.global.f32 	%f328, [%rd83];
	sub.f32 	%f329, %f328, %f484;
	fma.rn.f32 	%f330, %f329, 0f3BBB989D, 0f3F000000;
	cvt.sat.f32.f32 	%f331, %f330;
	fma.rm.f32 	%f332, %f331, %f279, %f278;
	add.f32 	%f333, %f332, 0fCB40007F;
	neg.f32 	%f334, %f333;
	fma.rn.f32 	%f335, %f329, 0f3FB8AA3B, %f334;
	fma.rn.f32 	%f336, %f329, 0f32A57060, %f335;
	mov.b32 	%r101, %f332;
	shl.b32 	%r102, %r101, 23;
	mov.b32 	%f337, %r102;
	ex2.approx.ftz.f32 	%f338, %f336;
	mul.f32 	%f339, %f338, %f337;
	div.rn.f32 	%f340, %f339, %f492;
	st.global.f32 	[%rd84], %f340;
	ld.global.f32 	%f341, [%rd83+4];
	sub.f32 	%f342, %f341, %f484;
	fma.rn.f32 	%f343, %f342, 0f3BBB989D, 0f3F000000;
	cvt.sat.f32.f32 	%f344, %f343;
	fma.rm.f32 	%f345, %f344, %f279, %f278;
	add.f32 	%f346, %f345, 0fCB40007F;
	neg.f32 	%f347, %f346;
	fma.rn.f32 	%f348, %f342, 0f3FB8AA3B, %f347;
	fma.rn.f32 	%f349, %f342, 0f32A57060, %f348;
	mov.b32 	%r103, %f345;
	shl.b32 	%r104, %r103, 23;
	mov.b32 	%f350, %r104;
	ex2.approx.ftz.f32 	%f351, %f349;
	mul.f32 	%f352, %f351, %f350;
	div.rn.f32 	%f353, %f352, %f492;
	st.global.f32 	[%rd84+4], %f353;
	ld.global.f32 	%f354, [%rd83+8];
	sub.f32 	%f355, %f354, %f484;
	fma.rn.f32 	%f356, %f355, 0f3BBB989D, 0f3F000000;
	cvt.sat.f32.f32 	%f357, %f356;
	fma.rm.f32 	%f358, %f357, %f279, %f278;
	add.f32 	%f359, %f358, 0fCB40007F;
	neg.f32 	%f360, %f359;
	fma.rn.f32 	%f361, %f355, 0f3FB8AA3B, %f360;
	fma.rn.f32 	%f362, %f355, 0f32A57060, %f361;
	mov.b32 	%r105, %f358;
	shl.b32 	%r106, %r105, 23;
	mov.b32 	%f363, %r106;
	ex2.approx.ftz.f32 	%f364, %f362;
	mul.f32 	%f365, %f364, %f363;
	div.rn.f32 	%f366, %f365, %f492;
	st.global.f32 	[%rd84+8], %f366;
	ld.global.f32 	%f367, [%rd83+12];
	sub.f32 	%f368, %f367, %f484;
	fma.rn.f32 	%f369, %f368, 0f3BBB989D, 0f3F000000;
	cvt.sat.f32.f32 	%f370, %f369;
	fma.rm.f32 	%f371, %f370, %f279, %f278;
	add.f32 	%f372, %f371, 0fCB40007F;
	neg.f32 	%f373, %f372;
	fma.rn.f32 	%f374, %f368, 0f3FB8AA3B, %f373;
	fma.rn.f32 	%f375, %f368, 0f32A57060, %f374;
	mov.b32 	%r107, %f371;
	shl.b32 	%r108, %r107, 23;
	mov.b32 	%f376, %r108;
	ex2.approx.ftz.f32 	%f377, %f375;
	mul.f32 	%f378, %f377, %f376;
	div.rn.f32 	%f379, %f378, %f492;
	st.global.f32 	[%rd84+12], %f379;
	add.s32 	%r137, %r137, 8;
	add.s64 	%rd84, %rd84, 32;
	add.s64 	%rd83, %rd83, 32;
	setp.ne.s32 	%p24, %r137, 0;
	@%p24 bra 	$L__BB0_30;
$L__BB0_31:
	setp.eq.s32 	%p25, %r30, 0;
	@%p25 bra 	$L__BB0_39;
	and.b32  	%r38, %r43, 3;
	setp.lt.u32 	%p26, %r30, 4;
	@%p26 bra 	$L__BB0_34;
	add.s32 	%r109, %r138, %r2;
	mul.wide.u32 	%rd59, %r109, 4;
	add.s64 	%rd60, %rd2, %rd59;
	ld.global.f32 	%f380, [%rd60];
	sub.f32 	%f381, %f380, %f484;
	fma.rn.f32 	%f382, %f381, 0f3BBB989D, 0f3F000000;
	cvt.sat.f32.f32 	%f383, %f382;
	mov.f32 	%f384, 0f4B400001;
	mov.f32 	%f385, 0f437C0000;
	fma.rm.f32 	%f386, %f383, %f385, %f384;
	add.f32 	%f387, %f386, 0fCB40007F;
	neg.f32 	%f388, %f387;
	fma.rn.f32 	%f389, %f381, 0f3FB8AA3B, %f388;
	fma.rn.f32 	%f390, %f381, 0f32A57060, %f389;
	mov.b32 	%r110, %f386;
	shl.b32 	%r111, %r110, 23;
	mov.b32 	%f391, %r111;
	ex2.approx.ftz.f32 	%f392, %f390;
	mul.f32 	%f393, %f392, %f391;
	div.rn.f32 	%f394, %f393, %f492;
	add.s64 	%rd61, %rd1, %rd59;
	st.global.f32 	[%rd61], %f394;
	cvt.u64.u32 	%rd62, %r2;
	cvt.u64.u32 	%rd63, %r138;
	add.s64 	%rd64, %rd63, %rd62;
	shl.b64 	%rd65, %rd64, 2;
	add.s64 	%rd66, %rd2, %rd65;
	ld.global.f32 	%f395, [%rd66+4];
	sub.f32 	%f396, %f395, %f484;
	fma.rn.f32 	%f397, %f396, 0f3BBB989D, 0f3F000000;
	cvt.sat.f32.f32 	%f398, %f397;
	fma.rm.f32 	%f399, %f398, %f385, %f384;
	add.f32 	%f400, %f399, 0fCB40007F;
	neg.f32 	%f401, %f400;
	fma.rn.f32 	%f402, %f396, 0f3FB8AA3B, %f401;
	fma.rn.f32 	%f403, %f396, 0f32A57060, %f402;
	mov.b32 	%r112, %f399;
	shl.b32 	%r113, %r112, 23;
	mov.b32 	%f404, %r113;
	ex2.approx.ftz.f32 	%f405, %f403;
	mul.f32 	%f406, %f405, %f404;
	div.rn.f32 	%f407, %f406, %f492;
	add.s64 	%rd67, %rd1, %rd65;
	st.global.f32 	[%rd67+4], %f407;
	ld.global.f32 	%f408, [%rd66+8];
	sub.f32 	%f409, %f408, %f484;
	fma.rn.f32 	%f410, %f409, 0f3BBB989D, 0f3F000000;
	cvt.sat.f32.f32 	%f411, %f410;
	fma.rm.f32 	%f412, %f411, %f385, %f384;
	add.f32 	%f413, %f412, 0fCB40007F;
	neg.f32 	%f414, %f413;
	fma.rn.f32 	%f415, %f409, 0f3FB8AA3B, %f414;
	fma.rn.f32 	%f416, %f409, 0f32A57060, %f415;
	mov.b32 	%r114, %f412;
	shl.b32 	%r115, %r114, 23;
	mov.b32 	%f417, %r115;
	ex2.approx.ftz.f32 	%f418, %f416;
	mul.f32 	%f419, %f418, %f417;
	div.rn.f32 	%f420, %f419, %f492;
	st.global.f32 	[%rd67+8], %f420;
	ld.global.f32 	%f421, [%rd66+12];
	sub.f32 	%f422, %f421, %f484;
	fma.rn.f32 	%f423, %f422, 0f3BBB989D, 0f3F000000;
	cvt.sat.f32.f32 	%f424, %f423;
	fma.rm.f32 	%f425, %f424, %f385, %f384;
	add.f32 	%f426, %f425, 0fCB40007F;
	neg.f32 	%f427, %f426;
	fma.rn.f32 	%f428, %f422, 0f3FB8AA3B, %f427;
	fma.rn.f32 	%f429, %f422, 0f32A57060, %f428;
	mov.b32 	%r116, %f425;
	shl.b32 	%r117, %r116, 23;
	mov.b32 	%f430, %r117;
	ex2.approx.ftz.f32 	%f431, %f429;
	mul.f32 	%f432, %f431, %f430;
	div.rn.f32 	%f433, %f432, %f492;
	st.global.f32 	[%rd67+12], %f433;
	add.s32 	%r138, %r138, 4;
$L__BB0_34:
	setp.eq.s32 	%p27, %r38, 0;
	@%p27 bra 	$L__BB0_39;
	setp.eq.s32 	%p28, %r38, 1;
	@%p28 bra 	$L__BB0_37;
	add.s32 	%r118, %r138, %r2;
	mul.wide.u32 	%rd68, %r118, 4;
	add.s64 	%rd69, %rd2, %rd68;
	ld.global.f32 	%f434, [%rd69];
	sub.f32 	%f435, %f434, %f484;
	fma.rn.f32 	%f436, %f435, 0f3BBB989D, 0f3F000000;
	cvt.sat.f32.f32 	%f437, %f436;
	mov.f32 	%f438, 0f4B400001;
	mov.f32 	%f439, 0f437C0000;
	fma.rm.f32 	%f440, %f437, %f439, %f438;
	add.f32 	%f441, %f440, 0fCB40007F;
	neg.f32 	%f442, %f441;
	fma.rn.f32 	%f443, %f435, 0f3FB8AA3B, %f442;
	fma.rn.f32 	%f444, %f435, 0f32A57060, %f443;
	mov.b32 	%r119, %f440;
	shl.b32 	%r120, %r119, 23;
	mov.b32 	%f445, %r120;
	ex2.approx.ftz.f32 	%f446, %f444;
	mul.f32 	%f447, %f446, %f445;
	div.rn.f32 	%f448, %f447, %f492;
	add.s64 	%rd70, %rd1, %rd68;
	st.global.f32 	[%rd70], %f448;
	cvt.u64.u32 	%rd71, %r2;
	cvt.u64.u32 	%rd72, %r138;
	add.s64 	%rd73, %rd72, %rd71;
	shl.b64 	%rd74, %rd73, 2;
	add.s64 	%rd75, %rd2, %rd74;
	ld.global.f32 	%f449, [%rd75+4];
	sub.f32 	%f450, %f449, %f484;
	fma.rn.f32 	%f451, %f450, 0f3BBB989D, 0f3F000000;
	cvt.sat.f32.f32 	%f452, %f451;
	fma.rm.f32 	%f453, %f452, %f439, %f438;
	add.f32 	%f454, %f453, 0fCB40007F;
	neg.f32 	%f455, %f454;
	fma.rn.f32 	%f456, %f450, 0f3FB8AA3B, %f455;
	fma.rn.f32 	%f457, %f450, 0f32A57060, %f456;
	mov.b32 	%r121, %f453;
	shl.b32 	%r122, %r121, 23;
	mov.b32 	%f458, %r122;
	ex2.approx.ftz.f32 	%f459, %f457;
	mul.f32 	%f460, %f459, %f458;
	div.rn.f32 	%f461, %f460, %f492;
	add.s64 	%rd76, %rd1, %rd74;
	st.global.f32 	[%rd76+4], %f461;
	add.s32 	%r138, %r138, 2;
$L__BB0_37:
	and.b32  	%r123, %r43, 1;
	setp.eq.b32 	%p29, %r123, 1;
	not.pred 	%p30, %p29;
	@%p30 bra 	$L__BB0_39;
	add.s32 	%r124, %r138, %r2;
	mul.wide.u32 	%rd77, %r124, 4;
	add.s64 	%rd78, %rd2, %rd77;
	ld.global.f32 	%f462, [%rd78];
	sub.f32 	%f463, %f462, %f484;
	fma.rn.f32 	%f464, %f463, 0f3BBB989D, 0f3F000000;
	cvt.sat.f32.f32 	%f465, %f464;
	mov.f32 	%f466, 0f4B400001;
	mov.f32 	%f467, 0f437C0000;
	fma.rm.f32 	%f468, %f465, %f467, %f466;
	add.f32 	%f469, %f468, 0fCB40007F;
	neg.f32 	%f470, %f469;
	fma.rn.f32 	%f471, %f463, 0f3FB8AA3B, %f470;
	fma.rn.f32 	%f472, %f463, 0f32A57060, %f471;
	mov.b32 	%r125, %f468;
	shl.b32 	%r126, %r125, 23;
	mov.b32 	%f473, %r126;
	ex2.approx.ftz.f32 	%f474, %f472;
	mul.f32 	%f475, %f474, %f473;
	div.rn.f32 	%f476, %f475, %f492;
	add.s64 	%rd79, %rd1, %rd77;
	st.global.f32 	[%rd79], %f476;
$L__BB0_39:
	ret;

}


// ===== COMPILED SASS (sm_100) =====

	.target	sm_100

	.elftype	@"ET_EXEC"


//--------------------- .note.nv.tkinfo           --------------------------
	.section	.note.nv.tkinfo,"",@"SHT_NOTE"
	.sectionflags	@"SHF_NOTE_NV_TKINFO"
	.tkinfo
        /*0018*/ 	.word	0x00000002
        /*0030*/ 	.string	""
        /*0030*/ 	.string	"ptxas"
        /*0030*/ 	.string	"Cuda compilation tools, release 13.0, V13.0.88"
        /*0030*/ 	.string	"Build cuda_13.0.r13.0/compiler.36424714_0"
        /*0030*/ 	.string	"-arch sm_100 -m 64 "



//--------------------- .note.nv.cuinfo           --------------------------
	.section	.note.nv.cuinfo,"",@"SHT_NOTE"
	.sectionflags	@"SHF_NOTE_NV_CUINFO"
        /*0018*/ 	.short	0x0002
        /*001a*/ 	.short	0x0064
        /*001c*/ 	.short	0x0082
	.zero		2


//--------------------- .nv.info                  --------------------------
	.section	.nv.info,"",@"SHT_CUDA_INFO"
	.align	4


	//----- nvinfo : EIATTR_REGCOUNT
	.align		4
        /*0000*/ 	.byte	0x04, 0x2f
        /*0002*/ 	.short	(.L_1 - .L_0)
	.align		4
.L_0:
        /*0004*/ 	.word	index@(_Z12softmax_cudaPfS_ii)
        /*0008*/ 	.word	0x00000020


	//----- nvinfo : EIATTR_FRAME_SIZE
	.align		4
.L_1:
        /*000c*/ 	.byte	0x04, 0x11
        /*000e*/ 	.short	(.L_3 - .L_2)
	.align		4
.L_2:
        /*0010*/ 	.word	index@($__internal_0_$__cuda_sm3x_div_rn_noftz_f32_slowpath)
        /*0014*/ 	.word	0x00000000


	//----- nvinfo : EIATTR_FRAME_SIZE
	.align		4
.L_3:
        /*0018*/ 	.byte	0x04, 0x11
        /*001a*/ 	.short	(.L_5 - .L_4)
	.align		4
.L_4:
        /*001c*/ 	.word	index@(_Z12softmax_cudaPfS_ii)
        /*0020*/ 	.word	0x00000000


	//----- nvinfo : EIATTR_MIN_STACK_SIZE
	.align		4
.L_5:
        /*0024*/ 	.byte	0x04, 0x12
        /*0026*/ 	.short	(.L_7 - .L_6)
	.align		4
.L_6:
        /*0028*/ 	.word	index@(_Z12softmax_cudaPfS_ii)
        /*002c*/ 	.word	0x00000000
.L_7:


//--------------------- .nv.compat                --------------------------
	.section	.nv.compat,"",@"SHT_CUDA_COMPAT_INFO"
	.align	4
        /*0000*/ 	.byte	0x02, 0x09, 0x00, 0x00, 0x02, 0x02, 0x01, 0x00, 0x02, 0x05, 0x05, 0x00, 0x03, 0x07, 0x01, 0x01
        /*0010*/ 	.byte	0x02, 0x03, 0x00, 0x00, 0x02, 0x06, 0x01, 0x00, 0x04, 0x0b, 0x08, 0x00, 0x01, 0x00, 0x00, 0x00
        /*0020*/ 	.byte	0x00, 0x00, 0x00, 0x00


//--------------------- .nv.info._Z12softmax_cudaPfS_ii --------------------------
	.section	.nv.info._Z12softmax_cudaPfS_ii,"",@"SHT_CUDA_INFO"
	.sectionflags	@""
	.align	4


	//----- nvinfo : EIATTR_CUDA_API_VERSION
	.align		4
        /*0000*/ 	.byte	0x04, 0x37
        /*0002*/ 	.short	(.L_9 - .L_8)
.L_8:
        /*0004*/ 	.word	0x00000082


	//----- nvinfo : EIATTR_KPARAM_INFO
	.align		4
.L_9:
        /*0008*/ 	.byte	0x04, 0x17
        /*000a*/ 	.short	(.L_11 - .L_10)
.L_10:
        /*000c*/ 	.word	0x00000000
        /*0010*/ 	.short	0x0003
        /*0012*/ 	.short	0x0014
        /*0014*/ 	.byte	0x00, 0xf0, 0x11, 0x00


	//----- nvinfo : EIATTR_KPARAM_INFO
	.align		4
.L_11:
        /*0018*/ 	.byte	0x04, 0x17
        /*001a*/ 	.short	(.L_13 - .L_12)
.L_12:
        /*001c*/ 	.word	0x00000000
        /*0020*/ 	.short	0x0002
        /*0022*/ 	.short	0x0010
        /*0024*/ 	.byte	0x00, 0xf0, 0x11, 0x00


	//----- nvinfo : EIATTR_KPARAM_INFO
	.align		4
.L_13:
        /*0028*/ 	.byte	0x04, 0x17
        /*002a*/ 	.short	(.L_15 - .L_14)
.L_14:
        /*002c*/ 	.word	0x00000000
        /*0030*/ 	.short	0x0001
        /*0032*/ 	.short	0x0008
        /*0034*/ 	.byte	0x00, 0xf5, 0x21, 0x00


	//----- nvinfo : EIATTR_KPARAM_INFO
	.align		4
.L_15:
        /*0038*/ 	.byte	0x04, 0x17
        /*003a*/ 	.short	(.L_17 - .L_16)
.L_16:
        /*003c*/ 	.word	0x00000000
        /*0040*/ 	.short	0x0000
        /*0042*/ 	.short	0x0000
        /*0044*/ 	.byte	0x00, 0xf5, 0x21, 0x00


	//----- nvinfo : EIATTR_SPARSE_MMA_MASK
	.align		4
.L_17:
        /*0048*/ 	.byte	0x03, 0x50
        /*004a*/ 	.short	0x0000


	//----- nvinfo : EIATTR_MAXREG_COUNT
	.align		4
        /*004c*/ 	.byte	0x03, 0x1b
        /*004e*/ 	.short	0x00ff


	//----- nvinfo : EIATTR_MERCURY_ISA_VERSION
	.align		4
        /*0050*/ 	.byte	0x03, 0x5f
        /*0052*/ 	.short	0x0101


	//----- nvinfo : EIATTR_VRC_CTA_INIT_COUNT
	.align		4
        /*0054*/ 	.byte	0x02, 0x4a
	.zero		1
	.zero		1


	//----- nvinfo : EIATTR_EXIT_INSTR_OFFSETS
	.align		4
        /*0058*/ 	.byte	0x04, 0x1c
        /*005a*/ 	.short	(.L_19 - .L_18)


	//   ....[0]....
.L_18:
        /*005c*/ 	.word	0x00000090


	//   ....[1]....
        /*0060*/ 	.word	0x00001520


	//   ....[2]....
        /*0064*/ 	.word	0x000022c0


	//   ....[3]....
        /*0068*/ 	.word	0x00002a40


	//   ....[4]....
        /*006c*/ 	.word	0x00002eb0


	//   ....[5]....
        /*0070*/ 	.word	0x000030a0


	//----- nvinfo : EIATTR_CRS_STACK_SIZE
	.align		4
.L_19:
        /*0074*/ 	.byte	0x04, 0x1e
        /*0076*/ 	.short	(.L_21 - .L_20)
.L_20:
        /*0078*/ 	.word	0x00000000


	//----- nvinfo : EIATTR_CBANK_PARAM_SIZE
	.align		4
.L_21:
        /*007c*/ 	.byte	0x03, 0x19
        /*007e*/ 	.short	0x0018


	//----- nvinfo : EIATTR_PARAM_CBANK
	.align		4
        /*0080*/ 	.byte	0x04, 0x0a
        /*0082*/ 	.short	(.L_23 - .L_22)
	.align		4
.L_22:
        /*0084*/ 	.word	index@(.nv.constant0._Z12softmax_cudaPfS_ii)
        /*0088*/ 	.short	0x0380
        /*008a*/ 	.short	0x0018


	//----- nvinfo : EIATTR_SW_WAR
	.align		4
.L_23:
        /*008c*/ 	.byte	0x04, 0x36
        /*008e*/ 	.short	(.L_25 - .L_24)
.L_24:
        /*0090*/ 	.word	0x00000008
.L_25:


//--------------------- .nv.callgraph             --------------------------
	.section	.nv.callgraph,"",@"SHT_CUDA_CALLGRAPH"
	.align	4
	.sectionentsize	8
	.align		4
        /*0000*/ 	.word	0x00000000
	.align		4
        /*0004*/ 	.word	0xffffffff
	.align		4
        /*0008*/ 	.word	0x00000000
	.align		4
        /*000c*/ 	.word	0xfffffffe
	.align		4
        /*0010*/ 	.word	0x00000000
	.align		4
        /*0014*/ 	.word	0xfffffffd
	.align		4
        /*0018*/ 	.word	0x00000000
	.align		4
        /*001c*/ 	.word	0xfffffffc


//--------------------- .text._Z12softmax_cudaPfS_ii --------------------------
	.section	.text._Z12softmax_cudaPfS_ii,"ax",@progbits
	.align	128
        .global         _Z12softmax_cudaPfS_ii
        .type           _Z12softmax_cudaPfS_ii,@function
        .size           _Z12softmax_cudaPfS_ii,(.L_x_39 - _Z12softmax_cudaPfS_ii)
        .other          _Z12softmax_cudaPfS_ii,@"STO_CUDA_ENTRY STV_DEFAULT"
_Z12softmax_cudaPfS_ii:
.text._Z12softmax_cudaPfS_ii:
[----:B------:R-:W-:Y:S01]  /*0000*/  LDC R1, c[0x0][0x37c] ;  /* 0x0000df00ff017b82 */ /* 0x000fe20000000800 */
[----:B------:R-:W0:Y:S07]  /*0010*/  S2R R3, SR_TID.X ;  /* 0x0000000000037919 */ /* 0x000e2e0000002100 */
[----:B------:R-:W0:Y:S08]  /*0020*/  S2UR UR4, SR_CTAID.X ;  /* 0x00000000000479c3 */ /* 0x000e300000002500 */
[----:B------:R-:W0:Y:S08]  /*0030*/  LDC R0, c[0x0][0x360] ;  /* 0x0000d800ff007b82 */ /* 0x000e300000000800 */
[----:B------:R-:W1:Y:S08]  /*0040*/  LDC.64 R6, c[0x0][0x390] ;  /* 0x0000e400ff067b82 */ /* 0x000e700000000a00 */
[----:B------:R-:W2:Y:S01]  /*0050*/  S2UR UR5, SR_CTAID.Y ;  /* 0x00000000000579c3 */ /* 0x000ea20000002600 */
[----:B0-----:R-:W-:-:S05]  /*0060*/  IMAD R0, R0, UR4, R3 ;  /* 0x0000000400007c24 */ /* 0x001fca000f8e0203 */
[----:B-1----:R-:W-:-:S04]  /*0070*/  ISETP.GE.AND P0, PT, R0, R7, PT ;  /* 0x000000070000720c */ /* 0x002fc80003f06270 */
[----:B--2---:R-:W-:-:S13]  /*0080*/  ISETP.LE.OR P0, PT, R6, UR5, P0 ;  /* 0x0000000506007c0c */ /* 0x004fda0008703670 */
[----:B------:R-:W-:Y:S05]  /*0090*/  @P0 EXIT ;  /* 0x000000000000094d */ /* 0x000fea0003800000 */
[----:B------:R-:W0:Y:S01]  /*00a0*/  LDC.64 R4, c[0x0][0x380] ;  /* 0x0000e000ff047b82 */ /* 0x000e220000000a00 */
[----:B------:R-:W1:Y:S01]  /*00b0*/  LDCU.64 UR8, c[0x0][0x358] ;  /* 0x00006b00ff0877ac */ /* 0x000e620008000a00 */
[----:B------:R-:W-:-:S04]  /*00c0*/  IMAD R9, R7, UR5, RZ ;  /* 0x0000000507097c24 */ /* 0x000fc8000f8e02ff */
[----:B0-----:R-:W-:-:S05]  /*00d0*/  IMAD.WIDE R2, R9, 0x4, R4 ;  /* 0x0000000409027825 */ /* 0x001fca00078e0204 */
[----:B-1----:R0:W5:Y:S01]  /*00e0*/  LDG.E R8, desc[UR8][R2.64] ;  /* 0x0000000802087981 */ /* 0x002162000c1e1900 */
[----:B------:R-:W-:-:S13]  /*00f0*/  ISETP.GE.AND P0, PT, R7, 0x2, PT ;  /* 0x000000020700780c */ /* 0x000fda0003f06270 */
[----:B0-----:R-:W-:Y:S05]  /*0100*/  @!P0 BRA `(.L_x_0) ;  /* 0x0000000400a88947 */ /* 0x001fea0003800000 */
[----:B------:R-:W-:Y:S01]  /*0110*/  IADD3 R0, PT, PT, R7, -0x2, RZ ;  /* 0xfffffffe07007810 */ /* 0x000fe20007ffe0ff */
[----:B------:R-:W-:-:S03]  /*0120*/  UMOV UR4, 0x1 ;  /* 0x0000000100047882 */ /* 0x000fc60000000000 */
[----:B------:R-:W-:Y:S02]  /*0130*/  ISETP.GE.U32.AND P0, PT, R0, 0xf, PT ;  /* 0x0000000f0000780c */ /* 0x000fe40003f06070 */
[----:B------:R-:W-:-:S04]  /*0140*/  IADD3 R0, PT, PT, R7, -0x1, RZ ;  /* 0xffffffff07007810 */ /* 0x000fc80007ffe0ff */
[----:B------:R-:W-:-:S07]  /*0150*/  LOP3.LUT R19, R0, 0xf, RZ, 0xc0, !PT ;  /* 0x0000000f00137812 */ /* 0x000fce00078ec0ff */
[----:B------:R-:W-:Y:S05]  /*0160*/  @!P0 BRA `(.L_x_1) ;  /* 0x00000000009c8947 */ /* 0x000fea0003800000 */
[----:B------:R-:W-:Y:S01]  /*0170*/  IADD3 R3, PT, PT, R9, 0x1, RZ ;  /* 0x0000000109037810 */ /* 0x000fe20007ffe0ff */
[----:B------:R-:W-:-:S04]  /*0180*/  UMOV UR4, URZ ;  /* 0x000000ff00047c82 */ /* 0x000fc80008000000 */
[----:B------:R-:W-:Y:S01]  /*0190*/  IMAD.WIDE.U32 R2, R3, 0x4, R4 ;  /* 0x0000000403027825 */ /* 0x000fe200078e0004 */
[----:B------:R-:W-:Y:S02]  /*01a0*/  LOP3.LUT R4, R0, 0xfffffff0, RZ, 0xc0, !PT ;  /* 0xfffffff000047812 */ /* 0x000fe400078ec0ff */
[----:B------:R-:W-:Y:S02]  /*01b0*/  IADD3 R12, P0, PT, R2, 0x20, RZ ;  /* 0x00000020020c7810 */ /* 0x000fe40007f1e0ff */
[----:B------:R-:W-:Y:S02]  /*01c0*/  IADD3 R4, PT, PT, -R4, RZ, RZ ;  /* 0x000000ff04047210 */ /* 0x000fe40007ffe1ff */
[----:B------:R-:W-:-:S09]  /*01d0*/  IADD3.X R3, PT, PT, RZ, R3, RZ, P0, !PT ;  /* 0x00000003ff037210 */ /* 0x000fd200007fe4ff */
.L_x_2:
[----:B------:R-:W-:-:S05]  /*01e0*/  MOV R2, R12 ;  /* 0x0000000c00027202 */ /* 0x000fca0000000f00 */
[----:B------:R-:W2:Y:S04]  /*01f0*/  LDG.E R11, desc[UR8][R2.64+-0x20] ;  /* 0xffffe008020b7981 */ /* 0x000ea8000c1e1900 */
[----:B------:R-:W2:Y:S04]  /*0200*/  LDG.E R12, desc[UR8][R2.64+-0x1c] ;  /* 0xffffe408020c7981 */ /* 0x000ea8000c1e1900 */
[----:B------:R-:W3:Y:S04]  /*0210*/  LDG.E R14, desc[UR8][R2.64+-0x18] ;  /* 0xffffe808020e7981 */ /* 0x000ee8000c1e1900 */
[----:B------:R-:W3:Y:S04]  /*0220*/  LDG.E R13, desc[UR8][R2.64+-0x14] ;  /* 0xffffec08020d7981 */ /* 0x000ee8000c1e1900 */
[----:B------:R-:W4:Y:S04]  /*0230*/  LDG.E R16, desc[UR8][R2.64+-0x10] ;  /* 0xfffff00802107981 */ /* 0x000f28000c1e1900 */
        /* <DEDUP_REMOVED lines=10> */
[----:B------:R0:W4:Y:S01]  /*02e0*/  LDG.E R5, desc[UR8][R2.64+0x1c] ;  /* 0x00001c0802057981 */ /* 0x000122000c1e1900 */
[----:B------:R-:W-:Y:S01]  /*02f0*/  IADD3 R4, PT, PT, R4, 0x10, RZ ;  /* 0x0000001004047810 */ /* 0x000fe20007ffe0ff */
[----:B------:R-:W-:-:S03]  /*0300*/  UIADD3 UR4, UPT, UPT, UR4, 0x10, URZ ;  /* 0x0000001004047890 */ /* 0x000fc6000fffe0ff */
[----:B------:R-:W-:Y:S02]  /*0310*/  ISETP.NE.AND P0, PT, R4, RZ, PT ;  /* 0x000000ff0400720c */ /* 0x000fe40003f05270 */
[----:B--2--5:R-:W-:Y:S02]  /*0320*/  FMNMX3 R11, R8, R11, R12, !PT ;  /* 0x0000000b080b7276 */ /* 0x024fe4000780000c */
[----:B------:R-:W-:-:S04]  /*0330*/  IADD3 R12, P1, PT, R2, 0x40, RZ ;  /* 0x00000040020c7810 */ /* 0x000fc80007f3e0ff */
[----:B0-----:R-:W-:Y:S02]  /*0340*/  IADD3.X R3, PT, PT, RZ, R3, RZ, P1, !PT ;  /* 0x00000003ff037210 */ /* 0x001fe40000ffe4ff */
[----:B---3--:R-:W-:-:S04]  /*0350*/  FMNMX3 R11, R11, R14, R13, !PT ;  /* 0x0000000e0b0b7276 */ /* 0x008fc8000780000d */
[----:B----4-:R-:W-:-:S04]  /*0360*/  FMNMX3 R11, R11, R16, R15, !PT ;  /* 0x000000100b0b7276 */ /* 0x010fc8000780000f */
[----:B------:R-:W-:-:S04]  /*0370*/  FMNMX3 R11, R11, R18, R17, !PT ;  /* 0x000000120b0b7276 */ /* 0x000fc80007800011 */
[----:B------:R-:W-:-:S04]  /*0380*/  FMNMX3 R11, R11, R20, R21, !PT ;  /* 0x000000140b0b7276 */ /* 0x000fc80007800015 */
[----:B------:R-:W-:-:S04]  /*0390*/  FMNMX3 R11, R11, R22, R23, !PT ;  /* 0x000000160b0b7276 */ /* 0x000fc80007800017 */
[----:B------:R-:W-:-:S04]  /*03a0*/  FMNMX3 R7, R11, R7, R10, !PT ;  /* 0x000000070b077276 */ /* 0x000fc8000780000a */
[----:B------:R-:W-:Y:S01]  /*03b0*/  FMNMX3 R8, R7, R6, R5, !PT ;  /* 0x0000000607087276 */ /* 0x000fe20007800005 */
[----:B------:R-:W-:Y:S06]  /*03c0*/  @P0 BRA `(.L_x_2) ;  /* 0xfffffffc00840947 */ /* 0x000fec000383ffff */
[----:B------:R-:W-:-:S12]  /*03d0*/  UIADD3 UR4, UPT, UPT, UR4, 0x1, URZ ;  /* 0x0000000104047890 */ /* 0x000fd8000fffe0ff */
.L_x_1:
[----:B------:R-:W-:-:S13]  /*03e0*/  ISETP.NE.AND P0, PT, R19, RZ, PT ;  /* 0x000000ff1300720c */ /* 0x000fda0003f05270 */
[----:B------:R-:W-:Y:S05]  /*03f0*/  @!P0 BRA `(.L_x_0) ;  /* 0x0000000000ec8947 */ /* 0x000fea0003800000 */
[----:B------:R-:W-:Y:S02]  /*0400*/  ISETP.GE.U32.AND P0, PT, R19, 0x8, PT ;  /* 0x000000081300780c */ /* 0x000fe40003f06070 */
[----:B------:R-:W-:-:S04]  /*0410*/  LOP3.LUT R15, R0, 0x7, RZ, 0xc0, !PT ;  /* 0x00000007000f7812 */ /* 0x000fc800078ec0ff */
[----:B------:R-:W-:-:S07]  /*0420*/  ISETP.NE.AND P1, PT, R15, RZ, PT ;  /* 0x000000ff0f00720c */ /* 0x000fce0003f25270 */
[----:B------:R-:W-:Y:S06]  /*0430*/  @!P0 BRA `(.L_x_3) ;  /* 0x0000000000548947 */ /* 0x000fec0003800000 */
[----:B------:R-:W0:Y:S01]  /*0440*/  LDC.64 R10, c[0x0][0x380] ;  /* 0x0000e000ff0a7b82 */ /* 0x000e220000000a00 */
[C---:B------:R-:W-:Y:S02]  /*0450*/  IADD3 R6, P0, PT, R9.reuse, UR4, RZ ;  /* 0x0000000409067c10 */ /* 0x040fe4000ff1e0ff */
[----:B------:R-:W-:Y:S02]  /*0460*/  IADD3 R3, PT, PT, R9, UR4, RZ ;  /* 0x0000000409037c10 */ /* 0x000fe4000fffe0ff */
[----:B------:R-:W-:-:S03]  /*0470*/  IADD3.X R7, PT, PT, RZ, RZ, RZ, P0, !PT ;  /* 0x000000ffff077210 */ /* 0x000fc600007fe4ff */
[----:B------:R-:W1:Y:S01]  /*0480*/  LDC.64 R4, c[0x0][0x380] ;  /* 0x0000e000ff047b82 */ /* 0x000e620000000a00 */
[----:B0-----:R-:W-:Y:S01]  /*0490*/  LEA R2, P0, R6, R10, 0x2 ;  /* 0x0000000a06027211 */ /* 0x001fe200078010ff */
[----:B-1----:R-:W-:-:S03]  /*04a0*/  IMAD.WIDE.U32 R4, R3, 0x4, R4 ;  /* 0x0000000403047825 */ /* 0x002fc600078e0004 */
[----:B------:R-:W-:-:S03]  /*04b0*/  LEA.HI.X R3, R6, R11, R7, 0x2, P0 ;  /* 0x0000000b06037211 */ /* 0x000fc600000f1407 */
[----:B------:R-:W2:Y:S04]  /*04c0*/  LDG.E R5, desc[UR8][R4.64] ;  /* 0x0000000804057981 */ /* 0x000ea8000c1e1900 */
[----:B------:R-:W2:Y:S04]  /*04d0*/  LDG.E R6, desc[UR8][R2.64+0x4] ;  /* 0x0000040802067981 */ /* 0x000ea8000c1e1900 */
[----:B------:R-:W3:Y:S04]  /*04e0*/  LDG.E R7, desc[UR8][R2.64+0x8] ;  /* 0x0000080802077981 */ /* 0x000ee8000c1e1900 */
[----:B------:R-:W3:Y:S04]  /*04f0*/  LDG.E R10, desc[UR8][R2.64+0xc] ;  /* 0x00000c08020a7981 */ /* 0x000ee8000c1e1900 */
[----:B------:R-:W4:Y:S04]  /*0500*/  LDG.E R11, desc[UR8][R2.64+0x10] ;  /* 0x00001008020b7981 */ /* 0x000f28000c1e1900 */
[----:B------:R-:W4:Y:S04]  /*0510*/  LDG.E R12, desc[UR8][R2.64+0x14] ;  /* 0x00001408020c7981 */ /* 0x000f28000c1e1900 */
[----:B------:R-:W4:Y:S04]  /*0520*/  LDG.E R13, desc[UR8][R2.64+0x18] ;  /* 0x00001808020d7981 */ /* 0x000f28000c1e1900 */
[----:B------:R-:W4:Y:S01]  /*0530*/  LDG.E R14, desc[UR8][R2.64+0x1c] ;  /* 0x00001c08020e7981 */ /* 0x000f22000c1e1900 */
[----:B------:R-:W-:Y:S01]  /*0540*/  UIADD3 UR4, UPT, UPT, UR4, 0x8, URZ ;  /* 0x0000000804047890 */ /* 0x000fe2000fffe0ff */
[----:B--2--5:R-:W-:-:S04]  /*0550*/  FMNMX3 R6, R8, R5, R6, !PT ;  /* 0x0000000508067276 */ /* 0x024fc80007800006 */
[----:B---3--:R-:W-:-:S04]  /*0560*/  FMNMX3 R6, R6, R7, R10, !PT ;  /* 0x0000000706067276 */ /* 0x008fc8000780000a */
[----:B----4-:R-:W-:-:S04]  /*0570*/  FMNMX3 R6, R6, R11, R12, !PT ;  /* 0x0000000b06067276 */ /* 0x010fc8000780000c */
[----:B------:R-:W-:-:S07]  /*0580*/  FMNMX3 R8, R6, R13, R14, !PT ;  /* 0x0000000d06087276 */ /* 0x000fce000780000e */
.L_x_3:
        /* <DEDUP_REMOVED lines=16> */
[----:B------:R-:W3:Y:S01]  /*0690*/  LDG.E R10, desc[UR8][R4.64+0xc] ;  /* 0x00000c08040a7981 */ /* 0x000ee2000c1e1900 */
[----:B------:R-:W-:Y:S01]  /*06a0*/  UIADD3 UR4, UPT, UPT, UR4, 0x4, URZ ;  /* 0x0000000404047890 */ /* 0x000fe2000fffe0ff */
[----:B--2--5:R-:W-:-:S04]  /*06b0*/  FMNMX3 R6, R8, R3, R6, !PT ;  /* 0x0000000308067276 */ /* 0x024fc80007800006 */
[----:B---3--:R-:W-:-:S07]  /*06c0*/  FMNMX3 R8, R6, R7, R10, !PT ;  /* 0x0000000706087276 */ /* 0x008fce000780000a */
.L_x_4:
[----:B------:R-:W-:Y:S05]  /*06d0*/  @!P1 BRA `(.L_x_0) ;  /* 0x0000000000349947 */ /* 0x000fea0003800000 */
[----:B------:R-:W0:Y:S01]  /*06e0*/  LDC.64 R2, c[0x0][0x380] ;  /* 0x0000e000ff027b82 */ /* 0x000e220000000a00 */
[----:B------:R-:W-:Y:S02]  /*06f0*/  IADD3 R5, PT, PT, R9, UR4, RZ ;  /* 0x0000000409057c10 */ /* 0x000fe4000fffe0ff */
[----:B------:R-:W-:-:S03]  /*0700*/  IADD3 R0, PT, PT, -R0, RZ, RZ ;  /* 0x000000ff00007210 */ /* 0x000fc60007ffe1ff */
[----:B0-----:R-:W-:-:S05]  /*0710*/  IMAD.WIDE.U32 R2, R5, 0x4, R2 ;  /* 0x0000000405027825 */ /* 0x001fca00078e0002 */
[----:B------:R-:W-:-:S07]  /*0720*/  MOV R5, R3 ;  /* 0x0000000300057202 */ /* 0x000fce0000000f00 */
.L_x_5:
[----:B------:R-:W-:-:S06]  /*0730*/  MOV R3, R5 ;  /* 0x0000000500037202 */ /* 0x000fcc0000000f00 */
[----:B------:R0:W2:Y:S01]  /*0740*/  LDG.E R3, desc[UR8][R2.64] ;  /* 0x0000000802037981 */ /* 0x0000a2000c1e1900 */
[----:B------:R-:W-:-:S04]  /*0750*/  IADD3 R0, PT, PT, R0, 0x1, RZ ;  /* 0x0000000100007810 */ /* 0x000fc80007ffe0ff */
[----:B------:R-:W-:Y:S02]  /*0760*/  ISETP.NE.AND P0, PT, R0, RZ, PT ;  /* 0x000000ff0000720c */ /* 0x000fe40003f05270 */
[----:B0-----:R-:W-:-:S04]  /*0770*/  IADD3 R2, P1, PT, R2, 0x4, RZ ;  /* 0x0000000402027810 */ /* 0x001fc80007f3e0ff */
[----:B------:R-:W-:Y:S02]  /*0780*/  IADD3.X R5, PT, PT, RZ, R5, RZ, P1, !PT ;  /* 0x00000005ff057210 */ /* 0x000fe40000ffe4ff */
[----:B--2--5:R-:W-:-:S05]  /*0790*/  FMNMX R8, R3, R8, !PT ;  /* 0x0000000803087209 */ /* 0x024fca0007800000 */
[----:B------:R-:W-:Y:S05]  /*07a0*/  @P0 BRA `(.L_x_5) ;  /* 0xfffffffc00e00947 */ /* 0x000fea000383ffff */
.L_x_0:
[----:B------:R-:W0:Y:S01]  /*07b0*/  LDCU UR5, c[0x0][0x394] ;  /* 0x00007280ff0577ac */ /* 0x000e220008000800 */
[----:B------:R-:W-:Y:S01]  /*07c0*/  HFMA2 R3, -RZ, RZ, 0, 0 ;  /* 0x00000000ff037431 */ /* 0x000fe200000001ff */
[----:B0-----:R-:W-:-:S09]  /*07d0*/  UISETP.GE.AND UP0, UPT, UR5, 0x1, UPT ;  /* 0x000000010500788c */ /* 0x001fd2000bf06270 */
[----:B------:R-:W-:Y:S05]  /*07e0*/  BRA.U !UP0, `(.L_x_6) ;  /* 0x0000000d08447547 */ /* 0x000fea000b800000 */
[----:B------:R-:W-:Y:S01]  /*07f0*/  UISETP.GE.U32.AND UP1, UPT, UR5, 0x8, UPT ;  /* 0x000000080500788c */ /* 0x000fe2000bf26070 */
[----:B------:R-:W-:Y:S01]  /*0800*/  MOV R3, RZ ;  /* 0x000000ff00037202 */ /* 0x000fe20000000f00 */
[----:B------:R-:W-:Y:S01]  /*0810*/  ULOP3.LUT UR6, UR5, 0x7, URZ, 0xc0, !UPT ;  /* 0x0000000705067892 */ /* 0x000fe2000f8ec0ff */
[----:B------:R-:W-:-:S03]  /*0820*/  UMOV UR4, URZ ;  /* 0x000000ff00047c82 */ /* 0x000fc60008000000 */
[----:B------:R-:W-:-:S03]  /*0830*/  UISETP.NE.AND UP0, UPT, UR6, URZ, UPT ;  /* 0x000000ff0600728c */ /* 0x000fc6000bf05270 */
[----:B------:R-:W-:Y:S08]  /*0840*/  BRA.U !UP1, `(.L_x_7) ;  /* 0x0000000509787547 */ /* 0x000ff0000b800000 */
[----:B------:R-:W0:Y:S01]  /*0850*/  LDC.64 R4, c[0x0][0x380] ;  /* 0x0000e000ff047b82 */ /* 0x000e220000000a00 */
[----:B------:R-:W-:Y:S01]  /*0860*/  ULOP3.LUT UR4, UR5, 0x7ffffff8, URZ, 0xc0, !UPT ;  /* 0x7ffffff805047892 */ /* 0x000fe2000f8ec0ff */
[----:B------:R-:W-:-:S03]  /*0870*/  MOV R3, RZ ;  /* 0x000000ff00037202 */ /* 0x000fc60000000f00 */
[----:B------:R-:W-:Y:S01]  /*0880*/  UIADD3 UR5, UPT, UPT, -UR4, URZ, URZ ;  /* 0x000000ff04057290 */ /* 0x000fe2000fffe1ff */
[----:B0-----:R-:W-:-:S03]  /*0890*/  IMAD.WIDE.U32 R4, R9, 0x4, R4 ;  /* 0x0000000409047825 */ /* 0x001fc600078e0004 */
[----:B------:R-:W-:-:S04]  /*08a0*/  IADD3 R4, P0, PT, R4, 0x10, RZ ;  /* 0x0000001004047810 */ /* 0x000fc80007f1e0ff */
[----:B------:R-:W-:-:S09]  /*08b0*/  IADD3.X R5, PT, PT, RZ, R5, RZ, P0, !PT ;  /* 0x00000005ff057210 */ /* 0x000fd200007fe4ff */
.L_x_8:
[----:B------:R-:W2:Y:S04]  /*08c0*/  LDG.E R7, desc[UR8][R4.64+-0x10] ;  /* 0xfffff00804077981 */ /* 0x000ea8000c1e1900 */
[----:B------:R-:W3:Y:S04]  /*08d0*/  LDG.E R13, desc[UR8][R4.64+-0xc] ;  /* 0xfffff408040d7981 */ /* 0x000ee8000c1e1900 */
[----:B------:R-:W4:Y:S04]  /*08e0*/  LDG.E R21, desc[UR8][R4.64+-0x8] ;  /* 0xfffff80804157981 */ /* 0x000f28000c1e1900 */
[----:B------:R-:W4:Y:S04]  /*08f0*/  LDG.E R27, desc[UR8][R4.64+-0x4] ;  /* 0xfffffc08041b7981 */ /* 0x000f28000c1e1900 */
[----:B------:R-:W4:Y:S04]  /*0900*/  LDG.E R11, desc[UR8][R4.64] ;  /* 0x00000008040b7981 */ /* 0x000f28000c1e1900 */
[----:B------:R-:W4:Y:S04]  /*0910*/  LDG.E R19, desc[UR8][R4.64+0x4] ;  /* 0x0000040804137981 */ /* 0x000f28000c1e1900 */
[----:B------:R-:W4:Y:S04]  /*0920*/  LDG.E R17, desc[UR8][R4.64+0x8] ;  /* 0x0000080804117981 */ /* 0x000f28000c1e1900 */
[----:B------:R0:W4:Y:S01]  /*0930*/  LDG.E R15, desc[UR8][R4.64+0xc] ;  /* 0x00000c08040f7981 */ /* 0x000122000c1e1900 */
[----:B------:R-:W-:Y:S01]  /*0940*/  HFMA2 R6, -RZ, RZ, 0.96630859375, -0.0022525787353515625 ;  /* 0x3bbb989dff067431 */ /* 0x000fe200000001ff */
[----:B------:R-:W-:Y:S01]  /*0950*/  MOV R10, 0x437c0000 ;  /* 0x437c0000000a7802 */ /* 0x000fe20000000f00 */
[----:B------:R-:W-:-:S04]  /*0960*/  UIADD3 UR5, UPT, UPT, UR5, 0x8, URZ ;  /* 0x0000000805057890 */ /* 0x000fc8000fffe0ff */
[----:B------:R-:W-:Y:S01]  /*0970*/  UISETP.NE.AND UP1, UPT, UR5, URZ, UPT ;  /* 0x000000ff0500728c */ /* 0x000fe2000bf25270 */
[----:B0-----:R-:W-:-:S04]  /*0980*/  IADD3 R4, P0, PT, R4, 0x20, RZ ;  /* 0x0000002004047810 */ /* 0x001fc80007f1e0ff */
[----:B------:R-:W-:Y:S01]  /*0990*/  IADD3.X R5, PT, PT, RZ, R5, RZ, P0, !PT ;  /* 0x00000005ff057210 */ /* 0x000fe200007fe4ff */
[----:B--2--5:R-:W-:-:S04]  /*09a0*/  FADD R23, R7, -R8 ;  /* 0x8000000807177221 */ /* 0x024fc80000000000 */
[----:B------:R-:W-:Y:S01]  /*09b0*/  FFMA.SAT R7, R23, R6, 0.5 ;  /* 0x3f00000017077423 */ /* 0x000fe20000002006 */
[----:B---3--:R-:W-:-:S03]  /*09c0*/  FADD R13, R13, -R8 ;  /* 0x800000080d0d7221 */ /* 0x008fc60000000000 */
[----:B------:R-:W-:Y:S01]  /*09d0*/  FFMA.RM R7, R7, R10, 12582913 ;  /* 0x4b40000107077423 */ /* 0x000fe2000000400a */
[----:B------:R-:W-:Y:S01]  /*09e0*/  FFMA.SAT R25, R13, R6, 0.5 ;  /* 0x3f0000000d197423 */ /* 0x000fe20000002006 */
[----:B----4-:R-:W-:Y:S02]  /*09f0*/  FADD R21, R21, -R8 ;  /* 0x8000000815157221 */ /* 0x010fe40000000000 */
[----:B------:R-:W-:Y:S01]  /*0a00*/  FADD R2, R7, -12583039 ;  /* 0xcb40007f07027421 */ /* 0x000fe20000000000 */
[----:B------:R-:W-:Y:S01]  /*0a10*/  FFMA.RM R0, R25, R10, 12582913 ;  /* 0x4b40000119007423 */ /* 0x000fe2000000400a */
[----:B------:R-:W-:Y:S02]  /*0a20*/  FFMA.SAT R25, R21, R6, 0.5 ;  /* 0x3f00000015197423 */ /* 0x000fe40000002006 */
[----:B------:R-:W-:Y:S01]  /*0a30*/  FFMA R2, R23, 1.4426950216293334961, -R2 ;  /* 0x3fb8aa3b17027823 */ /* 0x000fe20000000802 */
[----:B------:R-:W-:-:S03]  /*0a40*/  FADD R14, R0, -12583039 ;  /* 0xcb40007f000e7421 */ /* 0x000fc60000000000 */
[----:B------:R-:W-:Y:S01]  /*0a50*/  FFMA R12, R23, 1.925963033500011079e-08, R2 ;  /* 0x32a57060170c7823 */ /* 0x000fe20000000002 */
[--C-:B------:R-:W-:Y:S01]  /*0a60*/  FADD R23, R27, -R8.reuse ;  /* 0x800000081b177221 */ /* 0x100fe20000000000 */
[----:B------:R-:W-:Y:S01]  /*0a70*/  FFMA.RM R2, R25, R10, 12582913 ;  /* 0x4b40000119027423 */ /* 0x000fe2000000400a */
[----:B------:R-:W-:Y:S01]  /*0a80*/  FADD R25, R11, -R8 ;  /* 0x800000080b197221 */ /* 0x000fe20000000000 */
[----:B------:R-:W-:Y:S01]  /*0a90*/  FFMA R14, R13, 1.4426950216293334961, -R14 ;  /* 0x3fb8aa3b0d0e7823 */ /* 0x000fe2000000080e */
[-C--:B------:R-:W-:Y:S01]  /*0aa0*/  FFMA.SAT R27, R23, R6.reuse, 0.5 ;  /* 0x3f000000171b7423 */ /* 0x080fe20000002006 */
[----:B------:R-:W-:Y:S01]  /*0ab0*/  FADD R16, R2, -12583039 ;  /* 0xcb40007f02107421 */ /* 0x000fe20000000000 */
[----:B------:R-:W-:Y:S01]  /*0ac0*/  FFMA.SAT R29, R25, R6, 0.5 ;  /* 0x3f000000191d7423 */ /* 0x000fe20000002006 */
[----:B------:R-:W-:Y:S01]  /*0ad0*/  FFMA R13, R13, 1.925963033500011079e-08, R14 ;  /* 0x32a570600d0d7823 */ /* 0x000fe2000000000e */
[-C--:B------:R-:W-:Y:S01]  /*0ae0*/  FFMA.RM R11, R27, R10.reuse, 12582913 ;  /* 0x4b4000011b0b7423 */ /* 0x080fe2000000400a */
[----:B------:R-:W-:Y:S01]  /*0af0*/  FADD R27, R19, -R8 ;  /* 0x80000008131b7221 */ /* 0x000fe20000000000 */
[----:B------:R-:W-:Y:S01]  /*0b00*/  FFMA.RM R14, R29, R10, 12582913 ;  /* 0x4b4000011d0e7423 */ /* 0x000fe2000000400a */
[----:B------:R-:W0:Y:S01]  /*0b10*/  MUFU.EX2 R12, R12 ;  /* 0x0000000c000c7308 */ /* 0x000e220000000800 */
[----:B------:R-:W-:Y:S01]  /*0b20*/  FADD R18, R11, -12583039 ;  /* 0xcb40007f0b127421 */ /* 0x000fe20000000000 */
[----:B------:R-:W-:Y:S01]  /*0b30*/  FFMA R16, R21, 1.4426950216293334961, -R16 ;  /* 0x3fb8aa3b15107823 */ /* 0x000fe20000000810 */
[----:B------:R-:W-:Y:S01]  /*0b40*/  FADD R20, R14, -12583039 ;  /* 0xcb40007f0e147421 */ /* 0x000fe20000000000 */
[----:B------:R-:W-:Y:S01]  /*0b50*/  FFMA.SAT R19, R27, R6, 0.5 ;  /* 0x3f0000001b137423 */ /* 0x000fe20000002006 */
[----:B------:R-:W-:Y:S01]  /*0b60*/  FFMA R18, R23, 1.4426950216293334961, -R18 ;  /* 0x3fb8aa3b17127823 */ /* 0x000fe20000000812 */
[----:B------:R-:W-:Y:S01]  /*0b70*/  FFMA R16, R21, 1.925963033500011079e-08, R16 ;  /* 0x32a5706015107823 */ /* 0x000fe20000000010 */
[----:B------:R-:W-:Y:S01]  /*0b80*/  FFMA R20, R25, 1.4426950216293334961, -R20 ;  /* 0x3fb8aa3b19147823 */ /* 0x000fe20000000814 */
[----:B------:R-:W1:Y:S01]  /*0b90*/  MUFU.EX2 R13, R13 ;  /* 0x0000000d000d7308 */ /* 0x000e620000000800 */
[----:B------:R-:W-:Y:S01]  /*0ba0*/  FFMA R18, R23, 1.925963033500011079e-08, R18 ;  /* 0x32a5706017127823 */ /* 0x000fe20000000012 */
[--C-:B------:R-:W-:Y:S01]  /*0bb0*/  FADD R23, R17, -R8.reuse ;  /* 0x8000000811177221 */ /* 0x100fe20000000000 */
[----:B------:R-:W-:Y:S01]  /*0bc0*/  FFMA.RM R17, R19, R10, 12582913 ;  /* 0x4b40000113117423 */ /* 0x000fe2000000400a */
[----:B------:R-:W-:Y:S01]  /*0bd0*/  FADD R21, R15, -R8 ;  /* 0x800000080f157221 */ /* 0x000fe20000000000 */
[----:B------:R-:W-:Y:S01]  /*0be0*/  FFMA R19, R25, 1.925963033500011079e-08, R20 ;  /* 0x32a5706019137823 */ /* 0x000fe20000000014 */
[-C--:B------:R-:W-:Y:S01]  /*0bf0*/  FFMA.SAT R29, R23, R6.reuse, 0.5 ;  /* 0x3f000000171d7423 */ /* 0x080fe20000002006 */
[----:B------:R-:W-:Y:S01]  /*0c00*/  FADD R22, R17, -12583039 ;  /* 0xcb40007f11167421 */ /* 0x000fe20000000000 */
[----:B------:R-:W-:Y:S01]  /*0c10*/  FFMA.SAT R25, R21, R6, 0.5 ;  /* 0x3f00000015197423 */ /* 0x000fe20000002006 */
[----:B------:R-:W2:Y:S01]  /*0c20*/  MUFU.EX2 R16, R16 ;  /* 0x0000001000107308 */ /* 0x000ea20000000800 */
[-C--:B------:R-:W-:Y:S01]  /*0c30*/  FFMA.RM R15, R29, R10.reuse, 12582913 ;  /* 0x4b4000011d0f7423 */ /* 0x080fe2000000400a */
[----:B------:R-:W-:Y:S01]  /*0c40*/  SHF.L.U32 R20, R7, 0x17, RZ ;  /* 0x0000001707147819 */ /* 0x000fe200000006ff */
[----:B------:R-:W-:Y:S01]  /*0c50*/  FFMA R22, R27, 1.4426950216293334961, -R22 ;  /* 0x3fb8aa3b1b167823 */ /* 0x000fe20000000816 */
[----:B------:R-:W-:Y:S01]  /*0c60*/  FFMA.RM R10, R25, R10, 12582913 ;  /* 0x4b400001190a7423 */ /* 0x000fe2000000400a */
[----:B------:R-:W-:Y:S01]  /*0c70*/  FADD R24, R15, -12583039 ;  /* 0xcb40007f0f187421 */ /* 0x000fe20000000000 */
[----:B------:R-:W-:Y:S01]  /*0c80*/  SHF.L.U32 R7, R0, 0x17, RZ ;  /* 0x0000001700077819 */ /* 0x000fe200000006ff */
[----:B0-----:R-:W-:Y:S01]  /*0c90*/  FFMA R12, R20, R12, R3 ;  /* 0x0000000c140c7223 */ /* 0x001fe20000000003 */
[----:B------:R-:W0:Y:S01]  /*0ca0*/  MUFU.EX2 R18, R18 ;  /* 0x0000001200127308 */ /* 0x000e220000000800 */
[----:B------:R-:W-:Y:S01]  /*0cb0*/  FFMA R6, R27, 1.925963033500011079e-08, R22 ;  /* 0x32a570601b067823 */ /* 0x000fe20000000016 */
[----:B------:R-:W-:Y:S01]  /*0cc0*/  FFMA R24, R23, 1.4426950216293334961, -R24 ;  /* 0x3fb8aa3b17187823 */ /* 0x000fe20000000818 */
[----:B------:R-:W-:Y:S01]  /*0cd0*/  FADD R0, R10, -12583039 ;  /* 0xcb40007f0a007421 */ /* 0x000fe20000000000 */
[----:B-1----:R-:W-:Y:S01]  /*0ce0*/  FFMA R7, R7, R13, R12 ;  /* 0x0000000d07077223 */ /* 0x002fe2000000000c */
[----:B------:R-:W-:Y:S01]  /*0cf0*/  SHF.L.U32 R2, R2, 0x17, RZ ;  /* 0x0000001702027819 */ /* 0x000fe200000006ff */
[----:B------:R-:W-:Y:S01]  /*0d00*/  FFMA R24, R23, 1.925963033500011079e-08, R24 ;  /* 0x32a5706017187823 */ /* 0x000fe20000000018 */
[----:B------:R-:W-:Y:S01]  /*0d10*/  FFMA R12, R21, 1.4426950216293334961, -R0 ;  /* 0x3fb8aa3b150c7823 */ /* 0x000fe20000000800 */
[----:B------:R-:W1:Y:S01]  /*0d20*/  MUFU.EX2 R19, R19 ;  /* 0x0000001300137308 */ /* 0x000e620000000800 */
[----:B------:R-:W-:Y:S01]  /*0d30*/  SHF.L.U32 R0, R11, 0x17, RZ ;  /* 0x000000170b007819 */ /* 0x000fe200000006ff */
[----:B--2---:R-:W-:Y:S01]  /*0d40*/  FFMA R7, R2, R16, R7 ;  /* 0x0000001002077223 */ /* 0x004fe20000000007 */
[----:B------:R-:W-:Y:S01]  /*0d50*/  FFMA R12, R21, 1.925963033500011079e-08, R12 ;  /* 0x32a57060150c7823 */ /* 0x000fe2000000000c */
[----:B------:R-:W-:-:S02]  /*0d60*/  SHF.L.U32 R3, R14, 0x17, RZ ;  /* 0x000000170e037819 */ /* 0x000fc400000006ff */
[----:B------:R-:W-:Y:S02]  /*0d70*/  SHF.L.U32 R2, R17, 0x17, RZ ;  /* 0x0000001711027819 */ /* 0x000fe400000006ff */
[----:B------:R-:W2:Y:S01]  /*0d80*/  MUFU.EX2 R6, R6 ;  /* 0x0000000600067308 */ /* 0x000ea20000000800 */
[----:B0-----:R-:W-:Y:S01]  /*0d90*/  FFMA R0, R0, R18, R7 ;  /* 0x0000001200007223 */ /* 0x001fe20000000007 */
[----:B------:R-:W-:-:S06]  /*0da0*/  SHF.L.U32 R15, R15, 0x17, RZ ;  /* 0x000000170f0f7819 */ /* 0x000fcc00000006ff */
[----:B------:R-:W0:Y:S01]  /*0db0*/  MUFU.EX2 R24, R24 ;  /* 0x0000001800187308 */ /* 0x000e220000000800 */
[----:B-1----:R-:W-:-:S07]  /*0dc0*/  FFMA R3, R3, R19, R0 ;  /* 0x0000001303037223 */ /* 0x002fce0000000000 */
[----:B------:R-:W1:Y:S01]  /*0dd0*/  MUFU.EX2 R12, R12 ;  /* 0x0000000c000c7308 */ /* 0x000e620000000800 */
[----:B--2---:R-:W-:Y:S01]  /*0de0*/  FFMA R2, R2, R6, R3 ;  /* 0x0000000602027223 */ /* 0x004fe20000000003 */
[----:B------:R-:W-:-:S03]  /*0df0*/  SHF.L.U32 R3, R10, 0x17, RZ ;  /* 0x000000170a037819 */ /* 0x000fc600000006ff */
[----:B0-----:R-:W-:-:S04]  /*0e00*/  FFMA R2, R15, R24, R2 ;  /* 0x000000180f027223 */ /* 0x001fc80000000002 */
[----:B-1----:R-:W-:Y:S01]  /*0e10*/  FFMA R3, R3, R12, R2 ;  /* 0x0000000c03037223 */ /* 0x002fe20000000002 */
[----:B------:R-:W-:Y:S06]  /*0e20*/  BRA.U UP1, `(.L_x_8) ;  /* 0xfffffff901a47547 */ /* 0x000fec000b83ffff */
.L_x_7:
[----:B------:R-:W-:Y:S05]  /*0e30*/  BRA.U !UP0, `(.L_x_6) ;  /* 0x0000000508b07547 */ /* 0x000fea000b800000 */
[----:B------:R-:W0:Y:S01]  /*0e40*/  LDCU UR5, c[0x0][0x394] ;  /* 0x00007280ff0577ac */ /* 0x000e220008000800 */
[----:B------:R-:W-:Y:S02]  /*0e50*/  UISETP.GE.U32.AND UP0, UPT, UR6, 0x4, UPT ;  /* 0x000000040600788c */ /* 0x000fe4000bf06070 */
[----:B0-----:R-:W-:-:S04]  /*0e60*/  ULOP3.LUT UR7, UR5, 0x3, URZ, 0xc0, !UPT ;  /* 0x0000000305077892 */ /* 0x001fc8000f8ec0ff */
[----:B------:R-:W-:-:S03]  /*0e70*/  UISETP.NE.AND UP1, UPT, UR7, URZ, UPT ;  /* 0x000000ff0700728c */ /* 0x000fc6000bf25270 */
[----:B------:R-:W-:Y:S08]  /*0e80*/  BRA.U !UP0, `(.L_x_9) ;  /* 0x0000000108cc7547 */ /* 0x000ff0000b800000 */
        /* <DEDUP_REMOVED lines=9> */
[----:B------:R-:W3:Y:S04]  /*0f20*/  LDG.E R11, desc[UR8][R6.64+0x4] ;  /* 0x00000408060b7981 */ /* 0x000ee8000c1e1900 */
[----:B------:R-:W4:Y:S04]  /*0f30*/  LDG.E R13, desc[UR8][R6.64+0x8] ;  /* 0x00000808060d7981 */ /* 0x000f28000c1e1900 */
[----:B------:R-:W4:Y:S01]  /*0f40*/  LDG.E R15, desc[UR8][R6.64+0xc] ;  /* 0x00000c08060f7981 */ /* 0x000f22000c1e1900 */
[----:B------:R-:W-:Y:S01]  /*0f50*/  HFMA2 R12, -RZ, RZ, 0.96630859375, -0.0022525787353515625 ;  /* 0x3bbb989dff0c7431 */ /* 0x000fe200000001ff */
[----:B------:R-:W-:Y:S01]  /*0f60*/  MOV R17, 0x437c0000 ;  /* 0x437c000000117802 */ /* 0x000fe20000000f00 */
[----:B------:R-:W-:Y:S01]  /*0f70*/  UIADD3 UR4, UPT, UPT, UR4, 0x4, URZ ;  /* 0x0000000404047890 */ /* 0x000fe2000fffe0ff */
[--C-:B--2--5:R-:W-:Y:S01]  /*0f80*/  FADD R10, R5, -R8.reuse ;  /* 0x80000008050a7221 */ /* 0x124fe20000000000 */
[----:B---3--:R-:W-:-:S03]  /*0f90*/  FADD R11, R11, -R8 ;  /* 0x800000080b0b7221 */ /* 0x008fc60000000000 */
[-C--:B------:R-:W-:Y:S01]  /*0fa0*/  FFMA.SAT R0, R10, R12.reuse, 0.5 ;  /* 0x3f0000000a007423 */ /* 0x080fe2000000200c */
[----:B------:R-:W-:-:S03]  /*0fb0*/  FFMA.SAT R2, R11, R12, 0.5 ;  /* 0x3f0000000b027423 */ /* 0x000fc6000000200c */
[-C--:B------:R-:W-:Y:S01]  /*0fc0*/  FFMA.RM R0, R0, R17.reuse, 12582913 ;  /* 0x4b40000100007423 */ /* 0x080fe20000004011 */
[--C-:B----4-:R-:W-:Y:S01]  /*0fd0*/  FADD R13, R13, -R8.reuse ;  /* 0x800000080d0d7221 */ /* 0x110fe20000000000 */
[-C--:B------:R-:W-:Y:S02]  /*0fe0*/  FFMA.RM R2, R2, R17.reuse, 12582913 ;  /* 0x4b40000102027423 */ /* 0x080fe40000004011 */
[----:B------:R-:W-:Y:S01]  /*0ff0*/  FADD R5, R0, -12583039 ;  /* 0xcb40007f00057421 */ /* 0x000fe20000000000 */
[-C--:B------:R-:W-:Y:S01]  /*1000*/  FFMA.SAT R4, R13, R12.reuse, 0.5 ;  /* 0x3f0000000d047423 */ /* 0x080fe2000000200c */
[----:B------:R-:W-:Y:S01]  /*1010*/  FADD R15, R15, -R8 ;  /* 0x800000080f0f7221 */ /* 0x000fe20000000000 */
[----:B------:R-:W-:Y:S01]  /*1020*/  FADD R6, R2, -12583039 ;  /* 0xcb40007f02067421 */ /* 0x000fe20000000000 */
[----:B------:R-:W-:Y:S01]  /*1030*/  FFMA R5, R10, 1.4426950216293334961, -R5 ;  /* 0x3fb8aa3b0a057823 */ /* 0x000fe20000000805 */
[-C--:B------:R-:W-:Y:S01]  /*1040*/  FFMA.RM R4, R4, R17.reuse, 12582913 ;  /* 0x4b40000104047423 */ /* 0x080fe20000004011 */
[----:B------:R-:W-:Y:S01]  /*1050*/  FFMA.SAT R7, R15, R12, 0.5 ;  /* 0x3f0000000f077423 */ /* 0x000fe2000000200c */
[C---:B------:R-:W-:Y:S01]  /*1060*/  FFMA R6, R11.reuse, 1.4426950216293334961, -R6 ;  /* 0x3fb8aa3b0b067823 */ /* 0x040fe20000000806 */
[----:B------:R-:W-:Y:S01]  /*1070*/  FFMA R5, R10, 1.925963033500011079e-08, R5 ;  /* 0x32a570600a057823 */ /* 0x000fe20000000005 */
[----:B------:R-:W-:Y:S01]  /*1080*/  FADD R10, R4, -12583039 ;  /* 0xcb40007f040a7421 */ /* 0x000fe20000000000 */
[----:B------:R-:W-:Y:S01]  /*1090*/  SHF.L.U32 R0, R0, 0x17, RZ ;  /* 0x0000001700007819 */ /* 0x000fe200000006ff */
[----:B------:R-:W-:Y:S01]  /*10a0*/  FFMA R6, R11, 1.925963033500011079e-08, R6 ;  /* 0x32a570600b067823 */ /* 0x000fe20000000006 */
[----:B------:R-:W-:Y:S01]  /*10b0*/  FFMA.RM R11, R7, R17, 12582913 ;  /* 0x4b400001070b7423 */ /* 0x000fe20000004011 */
[----:B------:R-:W-:Y:S01]  /*10c0*/  FFMA R10, R13, 1.4426950216293334961, -R10 ;  /* 0x3fb8aa3b0d0a7823 */ /* 0x000fe2000000080a */
[----:B------:R-:W0:Y:S01]  /*10d0*/  MUFU.EX2 R5, R5 ;  /* 0x0000000500057308 */ /* 0x000e220000000800 */
[----:B------:R-:W-:Y:S01]  /*10e0*/  SHF.L.U32 R7, R2, 0x17, RZ ;  /* 0x0000001702077819 */ /* 0x000fe200000006ff */
[----:B------:R-:W-:Y:S01]  /*10f0*/  FADD R12, R11, -12583039 ;  /* 0xcb40007f0b0c7421 */ /* 0x000fe20000000000 */
[----:B------:R-:W-:Y:S01]  /*1100*/  FFMA R10, R13, 1.925963033500011079e-08, R10 ;  /* 0x32a570600d0a7823 */ /* 0x000fe2000000000a */
[----:B------:R-:W-:-:S02]  /*1110*/  SHF.L.U32 R2, R11, 0x17, RZ ;  /* 0x000000170b027819 */ /* 0x000fc400000006ff */
[C---:B------:R-:W-:Y:S02]  /*1120*/  FFMA R12, R15.reuse, 1.4426950216293334961, -R12 ;  /* 0x3fb8aa3b0f0c7823 */ /* 0x040fe4000000080c */
[----:B------:R-:W1:Y:S02]  /*1130*/  MUFU.EX2 R6, R6 ;  /* 0x0000000600067308 */ /* 0x000e640000000800 */
[----:B------:R-:W-:-:S06]  /*1140*/  FFMA R12, R15, 1.925963033500011079e-08, R12 ;  /* 0x32a570600f0c7823 */ /* 0x000fcc000000000c */
[----:B------:R-:W2:Y:S01]  /*1150*/  MUFU.EX2 R10, R10 ;  /* 0x0000000a000a7308 */ /* 0x000ea20000000800 */
[----:B0-----:R-:W-:Y:S01]  /*1160*/  FFMA R0, R0, R5, R3 ;  /* 0x0000000500007223 */ /* 0x001fe20000000003 */
[----:B------:R-:W-:-:S06]  /*1170*/  SHF.L.U32 R3, R4, 0x17, RZ ;  /* 0x0000001704037819 */ /* 0x000fcc00000006ff */
[----:B------:R-:W0:Y:S01]  /*1180*/  MUFU.EX2 R12, R12 ;  /* 0x0000000c000c7308 */ /* 0x000e220000000800 */
[----:B-1----:R-:W-:-:S04]  /*1190*/  FFMA R0, R7, R6, R0 ;  /* 0x0000000607007223 */ /* 0x002fc80000000000 */
[----:B--2---:R-:W-:-:S04]  /*11a0*/  FFMA R3, R3, R10, R0 ;  /* 0x0000000a03037223 */ /* 0x004fc80000000000 */
[----:B0-----:R-:W-:-:S07]  /*11b0*/  FFMA R3, R2, R12, R3 ;  /* 0x0000000c02037223 */ /* 0x001fce0000000003 */
.L_x_9:
[----:B------:R-:W-:Y:S05]  /*11c0*/  BRA.U !UP1, `(.L_x_6) ;  /* 0x0000000109cc7547 */ /* 0x000fea000b800000 */
[----:B------:R-:W-:Y:S02]  /*11d0*/  UISETP.NE.AND UP0, UPT, UR7, 0x1, UPT ;  /* 0x000000010700788c */ /* 0x000fe4000bf05270 */
[----:B------:R-:W-:-:S04]  /*11e0*/  ULOP3.LUT UR5, UR5, 0x1, URZ, 0xc0, !UPT ;  /* 0x0000000105057892 */ /* 0x000fc8000f8ec0ff */
[----:B------:R-:W-:-:S03]  /*11f0*/  UISETP.NE.U32.AND UP1, UPT, UR5, 0x1, UPT ;  /* 0x000000010500788c */ /* 0x000fc6000bf25070 */
[----:B------:R-:W-:Y:S08]  /*1200*/  BRA.U !UP0, `(.L_x_10) ;  /* 0x00000001087c7547 */ /* 0x000ff0000b800000 */
[----:B------:R-:W0:Y:S01]  /*1210*/  LDC.64 R4, c[0x0][0x380] ;  /* 0x0000e000ff047b82 */ /* 0x000e220000000a00 */
[C---:B------:R-:W-:Y:S02]  /*1220*/  IADD3 R7, PT, PT, R9.reuse, UR4, RZ ;  /* 0x0000000409077c10 */ /* 0x040fe4000fffe0ff */
[----:B------:R-:W-:-:S04]  /*1230*/  IADD3 R0, P0, PT, R9, UR4, RZ ;  /* 0x0000000409007c10 */ /* 0x000fc8000ff1e0ff */
[----:B------:R-:W-:Y:S01]  /*1240*/  IADD3.X R2, PT, PT, RZ, RZ, RZ, P0, !PT ;  /* 0x000000ffff027210 */ /* 0x000fe200007fe4ff */
[----:B------:R-:W1:Y:S01]  /*1250*/  LDC.64 R10, c[0x0][0x380] ;  /* 0x0000e000ff0a7b82 */ /* 0x000e620000000a00 */
[----:B0-----:R-:W-:-:S06]  /*1260*/  IMAD.WIDE.U32 R4, R7, 0x4, R4 ;  /* 0x0000000407047825 */ /* 0x001fcc00078e0004 */
[----:B------:R-:W2:Y:S01]  /*1270*/  LDG.E R5, desc[UR8][R4.64] ;  /* 0x0000000804057981 */ /* 0x000ea2000c1e1900 */
[----:B-1----:R-:W-:-:S04]  /*1280*/  LEA R6, P0, R0, R10, 0x2 ;  /* 0x0000000a00067211 */ /* 0x002fc800078010ff */
[----:B------:R-:W-:-:S06]  /*1290*/  LEA.HI.X R7, R0, R11, R2, 0x2, P0 ;  /* 0x0000000b00077211 */ /* 0x000fcc00000f1402 */
[----:B------:R-:W3:Y:S01]  /*12a0*/  LDG.E R7, desc[UR8][R6.64+0x4] ;  /* 0x0000040806077981 */ /* 0x000ee2000c1e1900 */
[----:B------:R-:W-:Y:S01]  /*12b0*/  HFMA2 R11, -RZ, RZ, 0.96630859375, -0.0022525787353515625 ;  /* 0x3bbb989dff0b7431 */ /* 0x000fe200000001ff */
[----:B------:R-:W-:Y:S01]  /*12c0*/  MOV R13, 0x437c0000 ;  /* 0x437c0000000d7802 */ /* 0x000fe20000000f00 */
[----:B------:R-:W-:Y:S01]  /*12d0*/  UIADD3 UR4, UPT, UPT, UR4, 0x2, URZ ;  /* 0x0000000204047890 */ /* 0x000fe2000fffe0ff */
[----:B--2--5:R-:W-:-:S04]  /*12e0*/  FADD R0, R5, -R8 ;  /* 0x8000000805007221 */ /* 0x024fc80000000000 */
[----:B------:R-:W-:-:S04]  /*12f0*/  FFMA.SAT R2, R0, R11, 0.5 ;  /* 0x3f00000000027423 */ /* 0x000fc8000000200b */
[----:B------:R-:W-:Y:S01]  /*1300*/  FFMA.RM R2, R2, R13, 12582913 ;  /* 0x4b40000102027423 */ /* 0x000fe2000000400d */
[----:B---3--:R-:W-:-:S04]  /*1310*/  FADD R10, R7, -R8 ;  /* 0x80000008070a7221 */ /* 0x008fc80000000000 */
[----:B------:R-:W-:Y:S01]  /*1320*/  FFMA.SAT R12, R10, R11, 0.5 ;  /* 0x3f0000000a0c7423 */ /* 0x000fe2000000200b */
[----:B------:R-:W-:-:S03]  /*1330*/  FADD R11, R2, -12583039 ;  /* 0xcb40007f020b7421 */ /* 0x000fc60000000000 */
[----:B------:R-:W-:Y:S01]  /*1340*/  FFMA.RM R12, R12, R13, 12582913 ;  /* 0x4b4000010c0c7423 */ /* 0x000fe2000000400d */
[----:B------:R-:W-:-:S03]  /*1350*/  FFMA R11, R0, 1.4426950216293334961, -R11 ;  /* 0x3fb8aa3b000b7823 */ /* 0x000fc6000000080b */
[----:B------:R-:W-:Y:S01]  /*1360*/  FADD R5, R12, -12583039 ;  /* 0xcb40007f0c057421 */ /* 0x000fe20000000000 */
[----:B------:R-:W-:-:S03]  /*1370*/  FFMA R11, R0, 1.925963033500011079e-08, R11 ;  /* 0x32a57060000b7823 */ /* 0x000fc6000000000b */
[----:B------:R-:W-:-:S04]  /*1380*/  FFMA R5, R10, 1.4426950216293334961, -R5 ;  /* 0x3fb8aa3b0a057823 */ /* 0x000fc80000000805 */
[----:B------:R-:W-:Y:S01]  /*1390*/  FFMA R5, R10, 1.925963033500011079e-08, R5 ;  /* 0x32a570600a057823 */ /* 0x000fe20000000005 */
[----:B------:R-:W0:Y:S08]  /*13a0*/  MUFU.EX2 R11, R11 ;  /* 0x0000000b000b7308 */ /* 0x000e300000000800 */
[----:B------:R-:W1:Y:S01]  /*13b0*/  MUFU.EX2 R5, R5 ;  /* 0x0000000500057308 */ /* 0x000e620000000800 */
[----:B------:R-:W-:-:S02]  /*13c0*/  SHF.L.U32 R2, R2, 0x17, RZ ;  /* 0x0000001702027819 */ /* 0x000fc400000006ff */
[----:B------:R-:W-:-:S03]  /*13d0*/  SHF.L.U32 R7, R12, 0x17, RZ ;  /* 0x000000170c077819 */ /* 0x000fc600000006ff */
[----:B0-----:R-:W-:-:S04]  /*13e0*/  FFMA R2, R2, R11, R3 ;  /* 0x0000000b02027223 */ /* 0x001fc80000000003 */
[----:B-1----:R-:W-:-:S07]  /*13f0*/  FFMA R3, R7, R5, R2 ;  /* 0x0000000507037223 */ /* 0x002fce0000000002 */
.L_x_10:
[----:B------:R-:W-:Y:S05]  /*1400*/  BRA.U UP1, `(.L_x_6) ;  /* 0x00000001013c7547 */ /* 0x000fea000b800000 */
[----:B------:R-:W0:Y:S01]  /*1410*/  LDC.64 R4, c[0x0][0x380] ;  /* 0x0000e000ff047b82 */ /* 0x000e220000000a00 */
[----:B------:R-:W-:-:S05]  /*1420*/  IADD3 R7, PT, PT, R9, UR4, RZ ;  /* 0x0000000409077c10 */ /* 0x000fca000fffe0ff */
[----:B0-----:R-:W-:-:S06]  /*1430*/  IMAD.WIDE.U32 R4, R7, 0x4, R4 ;  /* 0x0000000407047825 */ /* 0x001fcc00078e0004 */
[----:B------:R-:W2:Y:S01]  /*1440*/  LDG.E R5, desc[UR8][R4.64] ;  /* 0x0000000804057981 */ /* 0x000ea2000c1e1900 */
[----:B------:R-:W-:Y:S01]  /*1450*/  HFMA2 R7, -RZ, RZ, 0.96630859375, -0.0022525787353515625 ;  /* 0x3bbb989dff077431 */ /* 0x000fe200000001ff */
[----:B------:R-:W-:Y:S01]  /*1460*/  MOV R11, 0x437c0000 ;  /* 0x437c0000000b7802 */ /* 0x000fe20000000f00 */
[----:B--2--5:R-:W-:-:S04]  /*1470*/  FADD R0, R5, -R8 ;  /* 0x8000000805007221 */ /* 0x024fc80000000000 */
[----:B------:R-:W-:-:S04]  /*1480*/  FFMA.SAT R2, R0, R7, 0.5 ;  /* 0x3f00000000027423 */ /* 0x000fc80000002007 */
[----:B------:R-:W-:-:S04]  /*1490*/  FFMA.RM R2, R2, R11, 12582913 ;  /* 0x4b40000102027423 */ /* 0x000fc8000000400b */
[C---:B------:R-:W-:Y:S01]  /*14a0*/  FADD R7, R2.reuse, -12583039 ;  /* 0xcb40007f02077421 */ /* 0x040fe20000000000 */
[----:B------:R-:W-:-:S03]  /*14b0*/  SHF.L.U32 R2, R2, 0x17, RZ ;  /* 0x0000001702027819 */ /* 0x000fc600000006ff */
[----:B------:R-:W-:-:S04]  /*14c0*/  FFMA R7, R0, 1.4426950216293334961, -R7 ;  /* 0x3fb8aa3b00077823 */ /* 0x000fc80000000807 */
[----:B------:R-:W-:-:S06]  /*14d0*/  FFMA R7, R0, 1.925963033500011079e-08, R7 ;  /* 0x32a5706000077823 */ /* 0x000fcc0000000007 */
[----:B------:R-:W0:Y:S02]  /*14e0*/  MUFU.EX2 R7, R7 ;  /* 0x0000000700077308 */ /* 0x000e240000000800 */
[----:B0-----:R-:W-:-:S07]  /*14f0*/  FFMA R3, R2, R7, R3 ;  /* 0x0000000702037223 */ /* 0x001fce0000000003 */
.L_x_6:
[----:B------:R-:W0:Y:S02]  /*1500*/  LDC R0, c[0x0][0x394] ;  /* 0x0000e500ff007b82 */ /* 0x000e240000000800 */
[----:B0-----:R-:W-:-:S13]  /*1510*/  ISETP.GE.AND P0, PT, R0, 0x1, PT ;  /* 0x000000010000780c */ /* 0x001fda0003f06270 */
[----:B------:R-:W-:Y:S05]  /*1520*/  @!P0 EXIT ;  /* 0x000000000000894d */ /* 0x000fea0003800000 */
[C---:B------:R-:W-:Y:S01]  /*1530*/  ISETP.GE.U32.AND P0, PT, R0.reuse, 0x8, PT ;  /* 0x000000080000780c */ /* 0x040fe20003f06070 */
[----:B------:R-:W-:Y:S01]  /*1540*/  HFMA2 R2, -RZ, RZ, 0, 0 ;  /* 0x00000000ff027431 */ /* 0x000fe200000001ff */
[----:B------:R-:W-:-:S11]  /*1550*/  LOP3.LUT R16, R0, 0x7, RZ, 0xc0, !PT ;  /* 0x0000000700107812 */ /* 0x000fd600078ec0ff */
[----:B------:R-:W-:Y:S05]  /*1560*/  @!P0 BRA `(.L_x_11) ;  /* 0x0000000c00508947 */ /* 0x000fea0003800000 */
[----:B------:R-:W0:Y:S01]  /*1570*/  LDCU.128 UR4, c[0x0][0x380] ;  /* 0x00007000ff0477ac */ /* 0x000e220008000c00 */
[----:B------:R-:W-:Y:S02]  /*1580*/  MOV R4, 0x10 ;  /* 0x0000001000047802 */ /* 0x000fe40000000f00 */
[----:B------:R-:W-:Y:S02]  /*1590*/  MOV R5, 0x0 ;  /* 0x0000000000057802 */ /* 0x000fe40000000f00 */
[----:B------:R-:W-:Y:S01]  /*15a0*/  LOP3.LUT R2, R0, 0x7ffffff8, RZ, 0xc0, !PT ;  /* 0x7ffffff800027812 */ /* 0x000fe200078ec0ff */
[----:B------:R-:W-:-:S03]  /*15b0*/  IMAD.WIDE.U32 R4, R9, 0x4, R4 ;  /* 0x0000000409047825 */ /* 0x000fc600078e0004 */
[----:B------:R-:W-:Y:S02]  /*15c0*/  IADD3 R10, PT, PT, -R2, RZ, RZ ;  /* 0x000000ff020a7210 */ /* 0x000fe40007ffe1ff */
[C---:B0-----:R-:W-:Y:S02]  /*15d0*/  IADD3 R11, P0, PT, R4.reuse, UR6, RZ ;  /* 0x00000006040b7c10 */ /* 0x041fe4000ff1e0ff */
[----:B------:R-:W-:Y:S02]  /*15e0*/  IADD3 R4, P1, PT, R4, UR4, RZ ;  /* 0x0000000404047c10 */ /* 0x000fe4000ff3e0ff */
[C---:B------:R-:W-:Y:S02]  /*15f0*/  IADD3.X R12, PT, PT, R5.reuse, UR7, RZ, P0, !PT ;  /* 0x00000007050c7c10 */ /* 0x040fe400087fe4ff */
[----:B------:R-:W-:-:S09]  /*1600*/  IADD3.X R5, PT, PT, R5, UR5, RZ, P1, !PT ;  /* 0x0000000505057c10 */ /* 0x000fd20008ffe4ff */
.L_x_20:
[----:B0-----:R-:W2:Y:S01]  /*1610*/  LDG.E R7, desc[UR8][R4.64+-0x10] ;  /* 0xfffff00804077981 */ /* 0x001ea2000c1e1900 */
[----:B------:R-:W-:Y:S01]  /*1620*/  HFMA2 R13, -RZ, RZ, 3.7421875, 0 ;  /* 0x437c0000ff0d7431 */ /* 0x000fe200000001ff */
[----:B------:R-:W-:Y:S01]  /*1630*/  MOV R0, 0x3bbb989d ;  /* 0x3bbb989d00007802 */ /* 0x000fe20000000f00 */
[----:B------:R-:W0:Y:S01]  /*1640*/  MUFU.RCP R14, R3 ;  /* 0x00000003000e7308 */ /* 0x000e220000001000 */
[----:B------:R-:W-:-:S04]  /*1650*/  IADD3 R10, PT, PT, R10, 0x8, RZ ;  /* 0x000000080a0a7810 */ /* 0x000fc80007ffe0ff */
[----:B------:R-:W-:Y:S01]  /*1660*/  ISETP.NE.AND P2, PT, R10, RZ, PT ;  /* 0x000000ff0a00720c */ /* 0x000fe20003f45270 */
[----:B--2--5:R-:W-:-:S04]  /*1670*/  FADD R7, R7, -R8 ;  /* 0x8000000807077221 */ /* 0x024fc80000000000 */
[----:B------:R-:W-:-:S04]  /*1680*/  FFMA.SAT R0, R7, R0, 0.5 ;  /* 0x3f00000007007423 */ /* 0x000fc80000002000 */
[----:B------:R-:W-:Y:S01]  /*1690*/  FFMA.RM R0, R0, R13, 12582913 ;  /* 0x4b40000100007423 */ /* 0x000fe2000000400d */
[----:B0-----:R-:W-:-:S03]  /*16a0*/  FFMA R13, R14, -R3, 1 ;  /* 0x3f8000000e0d7423 */ /* 0x001fc60000000803 */
[C---:B------:R-:W-:Y:S01]  /*16b0*/  FADD R6, R0.reuse, -12583039 ;  /* 0xcb40007f00067421 */ /* 0x040fe20000000000 */
[----:B------:R-:W-:Y:S01]  /*16c0*/  SHF.L.U32 R0, R0, 0x17, RZ ;  /* 0x0000001700007819 */ /* 0x000fe200000006ff */
[----:B------:R-:W-:Y:S02]  /*16d0*/  FFMA R13, R14, R13, R14 ;  /* 0x0000000d0e0d7223 */ /* 0x000fe4000000000e */
[----:B------:R-:W-:-:S04]  /*16e0*/  FFMA R6, R7, 1.4426950216293334961, -R6 ;  /* 0x3fb8aa3b07067823 */ /* 0x000fc80000000806 */
[----:B------:R-:W-:-:S04]  /*16f0*/  FFMA R6, R7, 1.925963033500011079e-08, R6 ;  /* 0x32a5706007067823 */ /* 0x000fc80000000006 */
[----:B------:R0:W1:Y:S02]  /*1700*/  MUFU.EX2 R7, R6 ;  /* 0x0000000600077308 */ /* 0x0000640000000800 */
[----:B0-----:R-:W-:Y:S01]  /*1710*/  MOV R6, R11 ;  /* 0x0000000b00067202 */ /* 0x001fe20000000f00 */
[----:B-1----:R-:W-:-:S05]  /*1720*/  FMUL R0, R0, R7 ;  /* 0x0000000700007220 */ /* 0x002fca0000400000 */
[----:B------:R-:W0:Y:S01]  /*1730*/  FCHK P0, R0, R3 ;  /* 0x0000000300007302 */ /* 0x000e220000000000 */
[----:B------:R-:W-:-:S04]  /*1740*/  FFMA R14, R0, R13, RZ ;  /* 0x0000000d000e7223 */ /* 0x000fc800000000ff */
[----:B------:R-:W-:-:S04]  /*1750*/  FFMA R7, R14, -R3, R0 ;  /* 0x800000030e077223 */ /* 0x000fc80000000000 */
[----:B------:R-:W-:Y:S01]  /*1760*/  FFMA R13, R13, R7, R14 ;  /* 0x000000070d0d7223 */ /* 0x000fe2000000000e */
[----:B------:R-:W-:Y:S01]  /*1770*/  MOV R7, R12 ;  /* 0x0000000c00077202 */ /* 0x000fe20000000f00 */
[----:B0-----:R-:W-:Y:S06]  /*1780*/  @!P0 BRA `(.L_x_12) ;  /* 0x00000000000c8947 */ /* 0x001fec0003800000 */
[----:B------:R-:W-:-:S07]  /*1790*/  MOV R14, 0x17b0 ;  /* 0x000017b0000e7802 */ /* 0x000fce0000000f00 */
[----:B------:R-:W-:Y:S05]  /*17a0*/  CALL.REL.NOINC `($__internal_0_$__cuda_sm3x_div_rn_noftz_f32_slowpath) ;  /* 0x0000001800407944 */ /* 0x000fea0003c00000 */
[----:B------:R-:W-:-:S07]  /*17b0*/  MOV R13, R11 ;  /* 0x0000000b000d7202 */ /* 0x000fce0000000f00 */
.L_x_12:
[----:B------:R0:W-:Y:S04]  /*17c0*/  STG.E desc[UR8][R6.64+-0x10], R13 ;  /* 0xfffff00d06007986 */ /* 0x0001e8000c101908 */
[----:B------:R-:W2:Y:S01]  /*17d0*/  LDG.E R11, desc[UR8][R4.64+-0xc] ;  /* 0xfffff408040b7981 */ /* 0x000ea2000c1e1900 */
[----:B------:R-:W-:Y:S01]  /*17e0*/  MOV R0, 0x3bbb989d ;  /* 0x3bbb989d00007802 */ /* 0x000fe20000000f00 */
[----:B------:R-:W0:Y:S01]  /*17f0*/  MUFU.RCP R14, R3 ;  /* 0x00000003000e7308 */ /* 0x000e220000001000 */
[----:B------:R-:W-:Y:S01]  /*1800*/  MOV R15, 0x437c0000 ;  /* 0x437c0000000f7802 */ /* 0x000fe20000000f00 */
[----:B0-----:R-:W-:Y:S01]  /*1810*/  FFMA R13, R14, -R3, 1 ;  /* 0x3f8000000e0d7423 */ /* 0x001fe20000000803 */
[----:B--2---:R-:W-:-:S04]  /*1820*/  FADD R11, R11, -R8 ;  /* 0x800000080b0b7221 */ /* 0x004fc80000000000 */
[----:B------:R-:W-:-:S04]  /*1830*/  FFMA.SAT R0, R11, R0, 0.5 ;  /* 0x3f0000000b007423 */ /* 0x000fc80000002000 */
[----:B------:R-:W-:-:S04]  /*1840*/  FFMA.RM R0, R0, R15, 12582913 ;  /* 0x4b40000100007423 */ /* 0x000fc8000000400f */
[C---:B------:R-:W-:Y:S01]  /*1850*/  FADD R12, R0.reuse, -12583039 ;  /* 0xcb40007f000c7421 */ /* 0x040fe20000000000 */
[----:B------:R-:W-:-:S03]  /*1860*/  SHF.L.U32 R0, R0, 0x17, RZ ;  /* 0x0000001700007819 */ /* 0x000fc600000006ff */
[----:B------:R-:W-:-:S04]  /*1870*/  FFMA R12, R11, 1.4426950216293334961, -R12 ;  /* 0x3fb8aa3b0b0c7823 */ /* 0x000fc8000000080c */
[----:B------:R-:W-:-:S04]  /*1880*/  FFMA R12, R11, 1.925963033500011079e-08, R12 ;  /* 0x32a570600b0c7823 */ /* 0x000fc8000000000c */
[----:B------:R-:W0:Y:S02]  /*1890*/  MUFU.EX2 R11, R12 ;  /* 0x0000000c000b7308 */ /* 0x000e240000000800 */
[----:B0-----:R-:W-:Y:S01]  /*18a0*/  FMUL R18, R0, R11 ;  /* 0x0000000b00127220 */ /* 0x001fe20000400000 */
[----:B------:R-:W-:-:S05]  /*18b0*/  FFMA R0, R14, R13, R14 ;  /* 0x0000000d0e007223 */ /* 0x000fca000000000e */
[----:B------:R-:W0:Y:S01]  /*18c0*/  FCHK P0, R18, R3 ;  /* 0x0000000312007302 */ /* 0x000e220000000000 */
[----:B------:R-:W-:-:S04]  /*18d0*/  FFMA R11, R0, R18, RZ ;  /* 0x00000012000b7223 */ /* 0x000fc800000000ff */
[----:B------:R-:W-:-:S04]  /*18e0*/  FFMA R14, R11, -R3, R18 ;  /* 0x800000030b0e7223 */ /* 0x000fc80000000012 */
[----:B------:R-:W-:Y:S01]  /*18f0*/  FFMA R11, R0, R14, R11 ;  /* 0x0000000e000b7223 */ /* 0x000fe2000000000b */
[----:B0-----:R-:W-:Y:S06]  /*1900*/  @!P0 BRA `(.L_x_13) ;  /* 0x00000000000c8947 */ /* 0x001fec0003800000 */
[----:B------:R-:W-:Y:S02]  /*1910*/  MOV R0, R18 ;  /* 0x0000001200007202 */ /* 0x000fe40000000f00 */
[----:B------:R-:W-:-:S07]  /*1920*/  MOV R14, 0x1940 ;  /* 0x00001940000e7802 */ /* 0x000fce0000000f00 */
[----:B------:R-:W-:Y:S05]  /*1930*/  CALL.REL.NOINC `($__internal_0_$__cuda_sm3x_div_rn_noftz_f32_slowpath) ;  /* 0x0000001400dc7944 */ /* 0x000fea0003c00000 */
.L_x_13:
[----:B------:R0:W-:Y:S04]  /*1940*/  STG.E desc[UR8][R6.64+-0xc], R11 ;  /* 0xfffff40b06007986 */ /* 0x0001e8000c101908 */
[----:B------:R-:W2:Y:S01]  /*1950*/  LDG.E R13, desc[UR8][R4.64+-0x8] ;  /* 0xfffff808040d7981 */ /* 0x000ea2000c1e1900 */
[----:B------:R-:W-:Y:S01]  /*1960*/  HFMA2 R0, -RZ, RZ, 0.96630859375, -0.0022525787353515625 ;  /* 0x3bbb989dff007431 */ /* 0x000fe200000001ff */
[----:B------:R-:W-:Y:S01]  /*1970*/  MOV R15, 0x437c0000 ;  /* 0x437c0000000f7802 */ /* 0x000fe20000000f00 */
[----:B------:R-:W1:Y:S01]  /*1980*/  MUFU.RCP R14, R3 ;  /* 0x00000003000e7308 */ /* 0x000e620000001000 */
[----:B--2---:R-:W-:-:S04]  /*1990*/  FADD R13, R13, -R8 ;  /* 0x800000080d0d7221 */ /* 0x004fc80000000000 */
[----:B------:R-:W-:-:S04]  /*19a0*/  FFMA.SAT R0, R13, R0, 0.5 ;  /* 0x3f0000000d007423 */ /* 0x000fc80000002000 */
[----:B------:R-:W-:-:S04]  /*19b0*/  FFMA.RM R0, R0, R15, 12582913 ;  /* 0x4b40000100007423 */ /* 0x000fc8000000400f */
[C---:B------:R-:W-:Y:S01]  /*19c0*/  FADD R12, R0.reuse, -12583039 ;  /* 0xcb40007f000c7421 */ /* 0x040fe20000000000 */
[----:B------:R-:W-:-:S03]  /*19d0*/  SHF.L.U32 R0, R0, 0x17, RZ ;  /* 0x0000001700007819 */ /* 0x000fc600000006ff */
[----:B------:R-:W-:-:S04]  /*19e0*/  FFMA R12, R13, 1.4426950216293334961, -R12 ;  /* 0x3fb8aa3b0d0c7823 */ /* 0x000fc8000000080c */
[----:B------:R-:W-:Y:S01]  /*19f0*/  FFMA R12, R13, 1.925963033500011079e-08, R12 ;  /* 0x32a570600d0c7823 */ /* 0x000fe2000000000c */
[----:B-1----:R-:W-:-:S03]  /*1a00*/  FFMA R13, R14, -R3, 1 ;  /* 0x3f8000000e0d7423 */ /* 0x002fc60000000803 */
[----:B0-----:R-:W0:Y:S02]  /*1a10*/  MUFU.EX2 R11, R12 ;  /* 0x0000000c000b7308 */ /* 0x001e240000000800 */
        /* <DEDUP_REMOVED lines=10> */
.L_x_14:
[----:B------:R0:W-:Y:S04]  /*1ac0*/  STG.E desc[UR8][R6.64+-0x8], R11 ;  /* 0xfffff80b06007986 */ /* 0x0001e8000c101908 */
[----:B------:R-:W2:Y:S01]  /*1ad0*/  LDG.E R13, desc[UR8][R4.64+-0x4] ;  /* 0xfffffc08040d7981 */ /* 0x000ea2000c1e1900 */
[----:B------:R-:W-:Y:S01]  /*1ae0*/  MOV R0, 0x3bbb989d ;  /* 0x3bbb989d00007802 */ /* 0x000fe20000000f00 */
[----:B------:R-:W1:Y:S01]  /*1af0*/  MUFU.RCP R14, R3 ;  /* 0x00000003000e7308 */ /* 0x000e620000001000 */
[----:B------:R-:W-:Y:S01]  /*1b00*/  MOV R15, 0x437c0000 ;  /* 0x437c0000000f7802 */ /* 0x000fe20000000f00 */
        /* <DEDUP_REMOVED lines=19> */
.L_x_15:
        /* <DEDUP_REMOVED lines=24> */
.L_x_16:
        /* <DEDUP_REMOVED lines=24> */
.L_x_17:
        /* <DEDUP_REMOVED lines=24> */
.L_x_18:
        /* <DEDUP_REMOVED lines=24> */
[----:B------:R-:W-:-:S07]  /*2240*/  MOV R13, R11 ;  /* 0x0000000b000d7202 */ /* 0x000fce0000000f00 */
.L_x_19:
[----:B------:R0:W-:Y:S01]  /*2250*/  STG.E desc[UR8][R6.64+0xc], R13 ;  /* 0x00000c0d06007986 */ /* 0x0001e2000c101908 */
[----:B------:R-:W-:Y:S02]  /*2260*/  IADD3 R11, P0, PT, R6, 0x20, RZ ;  /* 0x00000020060b7810 */ /* 0x000fe40007f1e0ff */
[----:B------:R-:W-:Y:S02]  /*2270*/  IADD3 R4, P1, PT, R4, 0x20, RZ ;  /* 0x0000002004047810 */ /* 0x000fe40007f3e0ff */
[----:B------:R-:W-:Y:S02]  /*2280*/  IADD3.X R12, PT, PT, RZ, R7, RZ, P0, !PT ;  /* 0x00000007ff0c7210 */ /* 0x000fe400007fe4ff */
[----:B------:R-:W-:Y:S01]  /*2290*/  IADD3.X R5, PT, PT, RZ, R5, RZ, P1, !PT ;  /* 0x00000005ff057210 */ /* 0x000fe20000ffe4ff */
[----:B------:R-:W-:Y:S08]  /*22a0*/  @P2 BRA `(.L_x_20) ;  /* 0xfffffff000d82947 */ /* 0x000ff0000383ffff */
.L_x_11:
[----:B------:R-:W-:-:S13]  /*22b0*/  ISETP.NE.AND P0, PT, R16, RZ, PT ;  /* 0x000000ff1000720c */ /* 0x000fda0003f05270 */
[----:B------:R-:W-:Y:S05]  /*22c0*/  @!P0 EXIT ;  /* 0x000000000000894d */ /* 0x000fea0003800000 */
[----:B------:R-:W1:Y:S01]  /*22d0*/  LDCU UR4, c[0x0][0x394] ;  /* 0x00007280ff0477ac */ /* 0x000e620008000800 */
[----:B------:R-:W-:Y:S01]  /*22e0*/  ISETP.GE.U32.AND P0, PT, R16, 0x4, PT ;  /* 0x000000041000780c */ /* 0x000fe20003f06070 */
[----:B-1----:R-:W-:-:S12]  /*22f0*/  ULOP3.LUT UR4, UR4, 0x3, URZ, 0xc0, !UPT ;  /* 0x0000000304047892 */ /* 0x002fd8000f8ec0ff */
[----:B------:R-:W-:Y:S05]  /*2300*/  @!P0 BRA `(.L_x_21) ;  /* 0x0000000400c88947 */ /* 0x000fea0003800000 */
[----:B0-----:R-:W0:Y:S01]  /*2310*/  LDC.64 R6, c[0x0][0x380] ;  /* 0x0000e000ff067b82 */ /* 0x001e220000000a00 */
[----:B------:R-:W-:-:S05]  /*2320*/  IADD3 R5, PT, PT, R9, R2, RZ ;  /* 0x0000000209057210 */ /* 0x000fca0007ffe0ff */
[----:B0-----:R-:W-:-:S06]  /*2330*/  IMAD.WIDE.U32 R6, R5, 0x4, R6 ;  /* 0x0000000405067825 */ /* 0x001fcc00078e0006 */
[----:B------:R-:W2:Y:S01]  /*2340*/  LDG.E R7, desc[UR8][R6.64] ;  /* 0x0000000806077981 */ /* 0x000ea2000c1e1900 */
[----:B------:R-:W-:Y:S01]  /*2350*/  HFMA2 R11, -RZ, RZ, 0.96630859375, -0.0022525787353515625 ;  /* 0x3bbb989dff0b7431 */ /* 0x000fe200000001ff */
[----:B------:R-:W-:Y:S01]  /*2360*/  MOV R13, 0x437c0000 ;  /* 0x437c0000000d7802 */ /* 0x000fe20000000f00 */
[----:B------:R-:W0:Y:S01]  /*2370*/  MUFU.RCP R10, R3 ;  /* 0x00000003000a7308 */ /* 0x000e220000001000 */
[----:B--2--5:R-:W-:Y:S01]  /*2380*/  FADD R0, R7, -R8 ;  /* 0x8000000807007221 */ /* 0x024fe20000000000 */
[----:B0-----:R-:W-:-:S03]  /*2390*/  FFMA R7, R10, -R3, 1 ;  /* 0x3f8000000a077423 */ /* 0x001fc60000000803 */
[----:B------:R-:W-:-:S04]  /*23a0*/  FFMA.SAT R4, R0, R11, 0.5 ;  /* 0x3f00000000047423 */ /* 0x000fc8000000200b */
[----:B------:R-:W-:-:S04]  /*23b0*/  FFMA.RM R4, R4, R13, 12582913 ;  /* 0x4b40000104047423 */ /* 0x000fc8000000400d */
[C---:B------:R-:W-:Y:S01]  /*23c0*/  FADD R11, R4.reuse, -12583039 ;  /* 0xcb40007f040b7421 */ /* 0x040fe20000000000 */
[----:B------:R-:W-:-:S03]  /*23d0*/  SHF.L.U32 R4, R4, 0x17, RZ ;  /* 0x0000001704047819 */ /* 0x000fc600000006ff */
[----:B------:R-:W-:-:S04]  /*23e0*/  FFMA R11, R0, 1.4426950216293334961, -R11 ;  /* 0x3fb8aa3b000b7823 */ /* 0x000fc8000000080b */
[----:B------:R-:W-:Y:S01]  /*23f0*/  FFMA R11, R0, 1.925963033500011079e-08, R11 ;  /* 0x32a57060000b7823 */ /* 0x000fe2000000000b */
[----:B------:R-:W-:-:S05]  /*2400*/  FFMA R0, R10, R7, R10 ;  /* 0x000000070a007223 */ /* 0x000fca000000000a */
[----:B------:R-:W0:Y:S02]  /*2410*/  MUFU.EX2 R11, R11 ;  /* 0x0000000b000b7308 */ /* 0x000e240000000800 */
[----:B0-----:R-:W-:-:S06]  /*2420*/  FMUL R15, R4, R11 ;  /* 0x0000000b040f7220 */ /* 0x001fcc0000400000 */
        /* <DEDUP_REMOVED lines=9> */
.L_x_22:
[----:B------:R-:W0:Y:S01]  /*24c0*/  LDC.64 R10, c[0x0][0x388] ;  /* 0x0000e200ff0a7b82 */ /* 0x000e220000000a00 */
[----:B------:R-:W1:Y:S01]  /*24d0*/  LDCU.64 UR6, c[0x0][0x380] ;  /* 0x00007000ff0677ac */ /* 0x000e620008000a00 */
[----:B------:R-:W-:-:S04]  /*24e0*/  IADD3 R7, P0, PT, R9, R2, RZ ;  /* 0x0000000209077210 */ /* 0x000fc80007f1e0ff */
[----:B------:R-:W-:Y:S02]  /*24f0*/  IADD3.X R0, PT, PT, RZ, RZ, RZ, P0, !PT ;  /* 0x000000ffff007210 */ /* 0x000fe400007fe4ff */
[C---:B------:R-:W-:Y:S02]  /*2500*/  SHF.L.U32 R6, R7.reuse, 0x2, RZ ;  /* 0x0000000207067819 */ /* 0x040fe400000006ff */
[----:B------:R-:W-:Y:S02]  /*2510*/  SHF.L.U64.HI R7, R7, 0x2, R0 ;  /* 0x0000000207077819 */ /* 0x000fe40000010200 */
[----:B-1----:R-:W-:Y:S01]  /*2520*/  IADD3 R4, P0, PT, R6, UR6, RZ ;  /* 0x0000000606047c10 */ /* 0x002fe2000ff1e0ff */
[----:B0-----:R-:W-:-:S03]  /*2530*/  IMAD.WIDE.U32 R10, R5, 0x4, R10 ;  /* 0x00000004050a7825 */ /* 0x001fc600078e000a */
[----:B------:R-:W-:Y:S02]  /*2540*/  IADD3.X R5, PT, PT, R7, UR7, RZ, P0, !PT ;  /* 0x0000000707057c10 */ /* 0x000fe400087fe4ff */
        /* <DEDUP_REMOVED lines=24> */
.L_x_23:
[----:B------:R-:W0:Y:S02]  /*26d0*/  LDCU.64 UR6, c[0x0][0x388] ;  /* 0x00007100ff0677ac */ /* 0x000e240008000a00 */
[----:B0-----:R-:W-:-:S04]  /*26e0*/  IADD3 R6, P0, PT, R6, UR6, RZ ;  /* 0x0000000606067c10 */ /* 0x001fc8000ff1e0ff */
[----:B------:R-:W-:-:S05]  /*26f0*/  IADD3.X R7, PT, PT, R7, UR7, RZ, P0, !PT ;  /* 0x0000000707077c10 */ /* 0x000fca00087fe4ff */
        /* <DEDUP_REMOVED lines=24> */
.L_x_24:
[----:B------:R0:W-:Y:S04]  /*2880*/  STG.E desc[UR8][R6.64+0x8], R11 ;  /* 0x0000080b06007986 */ /* 0x0001e8000c101908 */
[----:B------:R-:W2:Y:S01]  /*2890*/  LDG.E R5, desc[UR8][R4.64+0xc] ;  /* 0x00000c0804057981 */ /* 0x000ea2000c1e1900 */
[----:B------:R-:W-:Y:S01]  /*28a0*/  MOV R13, 0x3bbb989d ;  /* 0x3bbb989d000d7802 */ /* 0x000fe20000000f00 */
[----:B------:R-:W1:Y:S01]  /*28b0*/  MUFU.RCP R12, R3 ;  /* 0x00000003000c7308 */ /* 0x000e620000001000 */
[----:B------:R-:W-:Y:S01]  /*28c0*/  MOV R15, 0x437c0000 ;  /* 0x437c0000000f7802 */ /* 0x000fe20000000f00 */
[----:B--2---:R-:W-:Y:S01]  /*28d0*/  FADD R0, R5, -R8 ;  /* 0x8000000805007221 */ /* 0x004fe20000000000 */
[----:B-1----:R-:W-:-:S03]  /*28e0*/  FFMA R5, R12, -R3, 1 ;  /* 0x3f8000000c057423 */ /* 0x002fc60000000803 */
        /* <DEDUP_REMOVED lines=18> */
.L_x_25:
[----:B------:R1:W-:Y:S01]  /*2a10*/  STG.E desc[UR8][R6.64+0xc], R5 ;  /* 0x00000c0506007986 */ /* 0x0003e2000c101908 */
[----:B------:R-:W-:-:S07]  /*2a20*/  IADD3 R2, PT, PT, R2, 0x4, RZ ;  /* 0x0000000402027810 */ /* 0x000fce0007ffe0ff */
.L_x_21:
[----:B------:R-:W-:-:S13]  /*2a30*/  ISETP.NE.AND P0, PT, RZ, UR4, PT ;  /* 0x00000004ff007c0c */ /* 0x000fda000bf05270 */
[----:B------:R-:W-:Y:S05]  /*2a40*/  @!P0 EXIT ;  /* 0x000000000000894d */ /* 0x000fea0003800000 */
[----:B------:R-:W-:-:S09]  /*2a50*/  UISETP.NE.AND UP0, UPT, UR4, 0x1, UPT ;  /* 0x000000010400788c */ /* 0x000fd2000bf05270 */
[----:B------:R-:W-:Y:S05]  /*2a60*/  BRA.U !UP0, `(.L_x_26) ;  /* 0x0000000508047547 */ /* 0x000fea000b800000 */
[----:B-1----:R-:W1:Y:S01]  /*2a70*/  LDC.64 R4, c[0x0][0x380] ;  /* 0x0000e000ff047b82 */ /* 0x002e620000000a00 */
[----:B0-----:R-:W-:-:S05]  /*2a80*/  IADD3 R6, PT, PT, R9, R2, RZ ;  /* 0x0000000209067210 */ /* 0x001fca0007ffe0ff */
[----:B-1----:R-:W-:-:S06]  /*2a90*/  IMAD.WIDE.U32 R4, R6, 0x4, R4 ;  /* 0x0000000406047825 */ /* 0x002fcc00078e0004 */
[----:B------:R-:W2:Y:S01]  /*2aa0*/  LDG.E R5, desc[UR8][R4.64] ;  /* 0x0000000804057981 */ /* 0x000ea2000c1e1900 */
[----:B------:R-:W-:Y:S01]  /*2ab0*/  HFMA2 R7, -RZ, RZ, 0.96630859375, -0.0022525787353515625 ;  /* 0x3bbb989dff077431 */ /* 0x000fe200000001ff */
[----:B------:R-:W-:Y:S01]  /*2ac0*/  MOV R10, 0x437c0000 ;  /* 0x437c0000000a7802 */ /* 0x000fe20000000f00 */
[----:B--2--5:R-:W-:-:S04]  /*2ad0*/  FADD R0, R5, -R8 ;  /* 0x8000000805007221 */ /* 0x024fc80000000000 */
[----:B------:R-:W-:-:S04]  /*2ae0*/  FFMA.SAT R7, R0, R7, 0.5 ;  /* 0x3f00000000077423 */ /* 0x000fc80000002007 */
[----:B------:R-:W-:Y:S02]  /*2af0*/  FFMA.RM R7, R7, R10, 12582913 ;  /* 0x4b40000107077423 */ /* 0x000fe4000000400a */
[----:B------:R-:W0:Y:S02]  /*2b00*/  MUFU.RCP R10, R3 ;  /* 0x00000003000a7308 */ /* 0x000e240000001000 */
[C---:B------:R-:W-:Y:S01]  /*2b10*/  FADD R11, R7.reuse, -12583039 ;  /* 0xcb40007f070b7421 */ /* 0x040fe20000000000 */
[----:B------:R-:W-:-:S03]  /*2b20*/  SHF.L.U32 R7, R7, 0x17, RZ ;  /* 0x0000001707077819 */ /* 0x000fc600000006ff */
[----:B------:R-:W-:-:S04]  /*2b30*/  FFMA R11, R0, 1.4426950216293334961, -R11 ;  /* 0x3fb8aa3b000b7823 */ /* 0x000fc8000000080b */
[----:B------:R-:W-:-:S04]  /*2b40*/  FFMA R11, R0, 1.925963033500011079e-08, R11 ;  /* 0x32a57060000b7823 */ /* 0x000fc8000000000b */
[----:B------:R-:W1:Y:S01]  /*2b50*/  MUFU.EX2 R0, R11 ;  /* 0x0000000b00007308 */ /* 0x000e620000000800 */
[----:B0-----:R-:W-:Y:S01]  /*2b60*/  FFMA R5, R10, -R3, 1 ;  /* 0x3f8000000a057423 */ /* 0x001fe20000000803 */
[----:B-1----:R-:W-:-:S03]  /*2b70*/  FMUL R7, R7, R0 ;  /* 0x0000000007077220 */ /* 0x002fc60000400000 */
[----:B------:R-:W-:-:S03]  /*2b80*/  FFMA R0, R10, R5, R10 ;  /* 0x000000050a007223 */ /* 0x000fc6000000000a */
        /* <DEDUP_REMOVED lines=9> */
.L_x_27:
[----:B------:R-:W0:Y:S01]  /*2c20*/  LDC.64 R12, c[0x0][0x388] ;  /* 0x0000e200ff0c7b82 */ /* 0x000e220000000a00 */
[----:B------:R-:W1:Y:S01]  /*2c30*/  LDCU.64 UR4, c[0x0][0x380] ;  /* 0x00007000ff0477ac */ /* 0x000e620008000a00 */
[----:B------:R-:W-:-:S04]  /*2c40*/  IADD3 R4, P0, PT, R9, R2, RZ ;  /* 0x0000000209047210 */ /* 0x000fc80007f1e0ff */
[----:B------:R-:W-:Y:S02]  /*2c50*/  IADD3.X R7, PT, PT, RZ, RZ, RZ, P0, !PT ;  /* 0x000000ffff077210 */ /* 0x000fe400007fe4ff */
[C---:B------:R-:W-:Y:S02]  /*2c60*/  SHF.L.U32 R5, R4.reuse, 0x2, RZ ;  /* 0x0000000204057819 */ /* 0x040fe400000006ff */
[----:B------:R-:W-:Y:S02]  /*2c70*/  SHF.L.U64.HI R4, R4, 0x2, R7 ;  /* 0x0000000204047819 */ /* 0x000fe40000010207 */
[----:B-1----:R-:W-:-:S04]  /*2c80*/  IADD3 R10, P0, PT, R5, UR4, RZ ;  /* 0x00000004050a7c10 */ /* 0x002fc8000ff1e0ff */
[----:B------:R-:W-:Y:S01]  /*2c90*/  IADD3.X R11, PT, PT, R4, UR5, RZ, P0, !PT ;  /* 0x00000005040b7c10 */ /* 0x000fe200087fe4ff */
[----:B0-----:R-:W-:-:S05]  /*2ca0*/  IMAD.WIDE.U32 R6, R6, 0x4, R12 ;  /* 0x0000000406067825 */ /* 0x001fca00078e000c */
        /* <DEDUP_REMOVED lines=24> */
.L_x_28:
[----:B------:R-:W0:Y:S01]  /*2e30*/  LDCU.64 UR4, c[0x0][0x388] ;  /* 0x00007100ff0477ac */ /* 0x000e220008000a00 */
[----:B------:R-:W-:Y:S02]  /*2e40*/  IADD3 R2, PT, PT, R2, 0x2, RZ ;  /* 0x0000000202027810 */ /* 0x000fe40007ffe0ff */
[----:B0-----:R-:W-:-:S04]  /*2e50*/  IADD3 R6, P0, PT, R5, UR4, RZ ;  /* 0x0000000405067c10 */ /* 0x001fc8000ff1e0ff */
[----:B------:R-:W-:-:S05]  /*2e60*/  IADD3.X R7, PT, PT, R4, UR5, RZ, P0, !PT ;  /* 0x0000000504077c10 */ /* 0x000fca00087fe4ff */
[----:B------:R2:W-:Y:S04]  /*2e70*/  STG.E desc[UR8][R6.64+0x4], R11 ;  /* 0x0000040b06007986 */ /* 0x0005e8000c101908 */
.L_x_26:
[----:B------:R-:W3:Y:S02]  /*2e80*/  LDC R0, c[0x0][0x394] ;  /* 0x0000e500ff007b82 */ /* 0x000ee40000000800 */
[----:B---3--:R-:W-:-:S04]  /*2e90*/  LOP3.LUT R0, R0, 0x1, RZ, 0xc0, !PT ;  /* 0x0000000100007812 */ /* 0x008fc800078ec0ff */
[----:B------:R-:W-:-:S13]  /*2ea0*/  ISETP.NE.U32.AND P0, PT, R0, 0x1, PT ;  /* 0x000000010000780c */ /* 0x000fda0003f05070 */
[----:B------:R-:W-:Y:S05]  /*2eb0*/  @P0 EXIT ;  /* 0x000000000000094d */ /* 0x000fea0003800000 */
[----:B-1----:R-:W1:Y:S01]  /*2ec0*/  LDC.64 R4, c[0x0][0x380] ;  /* 0x0000e000ff047b82 */ /* 0x002e620000000a00 */
[----:B------:R-:W-:-:S05]  /*2ed0*/  IADD3 R2, PT, PT, R9, R2, RZ ;  /* 0x0000000209027210 */ /* 0x000fca0007ffe0ff */
[----:B-1----:R-:W-:-:S06]  /*2ee0*/  IMAD.WIDE.U32 R4, R2, 0x4, R4 ;  /* 0x0000000402047825 */ /* 0x002fcc00078e0004 */
[----:B------:R-:W3:Y:S01]  /*2ef0*/  LDG.E R5, desc[UR8][R4.64] ;  /* 0x0000000804057981 */ /* 0x000ee2000c1e1900 */
[----:B0-2---:R-:W-:Y:S01]  /*2f00*/  HFMA2 R7, -RZ, RZ, 0.96630859375, -0.0022525787353515625 ;  /* 0x3bbb989dff077431 */ /* 0x005fe200000001ff */
[----:B------:R-:W-:Y:S01]  /*2f10*/  MOV R9, 0x437c0000 ;  /* 0x437c000000097802 */ /* 0x000fe20000000f00 */
[----:B------:R-:W0:Y:S01]  /*2f20*/  MUFU.RCP R6, R3 ;  /* 0x0000000300067308 */ /* 0x000e220000001000 */
[----:B---3-5:R-:W-:Y:S01]  /*2f30*/  FADD R8, R5, -R8 ;  /* 0x8000000805087221 */ /* 0x028fe20000000000 */
[----:B0-----:R-:W-:-:S03]  /*2f40*/  FFMA R5, R6, -R3, 1 ;  /* 0x3f80000006057423 */ /* 0x001fc60000000803 */
[----:B------:R-:W-:-:S04]  /*2f50*/  FFMA.SAT R0, R8, R7, 0.5 ;  /* 0x3f00000008007423 */ /* 0x000fc80000002007 */
[----:B------:R-:W-:-:S04]  /*2f60*/  FFMA.RM R0, R0, R9, 12582913 ;  /* 0x4b40000100007423 */ /* 0x000fc80000004009 */
[C---:B------:R-:W-:Y:S01]  /*2f70*/  FADD R7, R0.reuse, -12583039 ;  /* 0xcb40007f00077421 */ /* 0x040fe20000000000 */
[----:B------:R-:W-:-:S03]  /*2f80*/  SHF.L.U32 R0, R0, 0x17, RZ ;  /* 0x0000001700007819 */ /* 0x000fc600000006ff */
[----:B------:R-:W-:-:S04]  /*2f90*/  FFMA R7, R8, 1.4426950216293334961, -R7 ;  /* 0x3fb8aa3b08077823 */ /* 0x000fc80000000807 */
[----:B------:R-:W-:-:S06]  /*2fa0*/  FFMA R7, R8, 1.925963033500011079e-08, R7 ;  /* 0x32a5706008077823 */ /* 0x000fcc0000000007 */
        /* <DEDUP_REMOVED lines=12> */
.L_x_29:
[----:B------:R-:W0:Y:S02]  /*3070*/  LDC.64 R4, c[0x0][0x388] ;  /* 0x0000e200ff047b82 */ /* 0x000e240000000a00 */
[----:B0-----:R-:W-:-:S05]  /*3080*/  IMAD.WIDE.U32 R2, R2, 0x4, R4 ;  /* 0x0000000402027825 */ /* 0x001fca00078e0004 */
[----:B------:R-:W-:Y:S01]  /*3090*/  STG.E desc[UR8][R2.64], R9 ;  /* 0x0000000902007986 */ /* 0x000fe2000c101908 */
[----:B------:R-:W-:Y:S05]  /*30a0*/  EXIT ;  /* 0x000000000000794d */ /* 0x000fea0003800000 */
        .weak           $__internal_0_$__cuda_sm3x_div_rn_noftz_f32_slowpath
        .type           $__internal_0_$__cuda_sm3x_div_rn_noftz_f32_slowpath,@function
        .size           $__internal_0_$__cuda_sm3x_div_rn_noftz_f32_slowpath,(.L_x_39 - $__internal_0_$__cuda_sm3x_div_rn_noftz_f32_slowpath)
$__internal_0_$__cuda_sm3x_div_rn_noftz_f32_slowpath:
[----:B------:R-:W-:Y:S02]  /*30b0*/  SHF.R.U32.HI R12, RZ, 0x17, R3 ;  /* 0x00000017ff0c7819 */ /* 0x000fe40000011603 */
[----:B------:R-:W-:Y:S02]  /*30c0*/  SHF.R.U32.HI R15, RZ, 0x17, R0 ;  /* 0x00000017ff0f7819 */ /* 0x000fe40000011600 */
[----:B------:R-:W-:Y:S02]  /*30d0*/  LOP3.LUT R12, R12, 0xff, RZ, 0xc0, !PT ;  /* 0x000000ff0c0c7812 */ /* 0x000fe400078ec0ff */
[----:B------:R-:W-:Y:S02]  /*30e0*/  LOP3.LUT R15, R15, 0xff, RZ, 0xc0, !PT ;  /* 0x000000ff0f0f7812 */ /* 0x000fe400078ec0ff */
[----:B------:R-:W-:Y:S02]  /*30f0*/  IADD3 R17, PT, PT, R12, -0x1, RZ ;  /* 0xffffffff0c117810 */ /* 0x000fe40007ffe0ff */
[----:B------:R-:W-:-:S02]  /*3100*/  IADD3 R11, PT, PT, R15, -0x1, RZ ;  /* 0xffffffff0f0b7810 */ /* 0x000fc40007ffe0ff */
[----:B------:R-:W-:Y:S02]  /*3110*/  ISETP.GT.U32.AND P0, PT, R17, 0xfd, PT ;  /* 0x000000fd1100780c */ /* 0x000fe40003f04070 */
[----:B------:R-:W-:Y:S02]  /*3120*/  MOV R13, R3 ;  /* 0x00000003000d7202 */ /* 0x000fe40000000f00 */
[----:B------:R-:W-:-:S13]  /*3130*/  ISETP.GT.U32.OR P0, PT, R11, 0xfd, P0 ;  /* 0x000000fd0b00780c */ /* 0x000fda0000704470 */
[----:B------:R-:W-:Y:S01]  /*3140*/  @!P0 MOV R11, RZ ;  /* 0x000000ff000b8202 */ /* 0x000fe20000000f00 */
[----:B------:R-:W-:Y:S06]  /*3150*/  @!P0 BRA `(.L_x_30) ;  /* 0x0000000000608947 */ /* 0x000fec0003800000 */
[----:B------:R-:W-:Y:S02]  /*3160*/  FSETP.GTU.FTZ.AND P0, PT, |R0|, +INF , PT ;  /* 0x7f8000000000780b */ /* 0x000fe40003f1c200 */
[----:B------:R-:W-:-:S04]  /*3170*/  FSETP.GTU.FTZ.AND P1, PT, |R3|, +INF , PT ;  /* 0x7f8000000300780b */ /* 0x000fc80003f3c200 */
[----:B------:R-:W-:-:S13]  /*3180*/  PLOP3.LUT P0, PT, P0, P1, PT, 0xf8, 0x8f ;  /* 0x00000000008f781c */ /* 0x000fda0000703f70 */
[----:B------:R-:W-:Y:S05]  /*3190*/  @P0 BRA `(.L_x_31) ;  /* 0x0000000400480947 */ /* 0x000fea0003800000 */
[----:B------:R-:W-:-:S13]  /*31a0*/  LOP3.LUT P0, RZ, R13, 0x7fffffff, R0, 0xc8, !PT ;  /* 0x7fffffff0dff7812 */ /* 0x000fda000780c800 */
[----:B------:R-:W-:Y:S05]  /*31b0*/  @!P0 BRA `(.L_x_32) ;  /* 0x0000000400388947 */ /* 0x000fea0003800000 */
[C---:B------:R-:W-:Y:S02]  /*31c0*/  FSETP.NEU.FTZ.AND P3, PT, |R0|.reuse, +INF , PT ;  /* 0x7f8000000000780b */ /* 0x040fe40003f7d200 */
[----:B------:R-:W-:Y:S02]  /*31d0*/  FSETP.NEU.FTZ.AND P1, PT, |R3|, +INF , PT ;  /* 0x7f8000000300780b */ /* 0x000fe40003f3d200 */
[----:B------:R-:W-:-:S11]  /*31e0*/  FSETP.NEU.FTZ.AND P0, PT, |R0|, +INF , PT ;  /* 0x7f8000000000780b */ /* 0x000fd60003f1d200 */
[----:B------:R-:W-:Y:S05]  /*31f0*/  @!P1 BRA !P3, `(.L_x_32) ;  /* 0x0000000400289947 */ /* 0x000fea0005800000 */
[----:B------:R-:W-:-:S04]  /*3200*/  LOP3.LUT P3, RZ, R0, 0x7fffffff, RZ, 0xc0, !PT ;  /* 0x7fffffff00ff7812 */ /* 0x000fc8000786c0ff */
[----:B------:R-:W-:-:S13]  /*3210*/  PLOP3.LUT P1, PT, P1, P3, PT, 0x2f, 0xf2 ;  /* 0x0000000000f2781c */ /* 0x000fda0000f26577 */
[----:B------:R-:W-:Y:S05]  /*3220*/  @P1 BRA `(.L_x_33) ;  /* 0x0000000400141947 */ /* 0x000fea0003800000 */
[----:B------:R-:W-:-:S04]  /*3230*/  LOP3.LUT P1, RZ, R13, 0x7fffffff, RZ, 0xc0, !PT ;  /* 0x7fffffff0dff7812 */ /* 0x000fc8000782c0ff */
[----:B------:R-:W-:-:S13]  /*3240*/  PLOP3.LUT P0, PT, P0, P1, PT, 0x2f, 0xf2 ;  /* 0x0000000000f2781c */ /* 0x000fda0000702577 */
[----:B------:R-:W-:Y:S05]  /*3250*/  @P0 BRA `(.L_x_34) ;  /* 0x0000000000fc0947 */ /* 0x000fea0003800000 */
[----:B------:R-:W-:Y:S02]  /*3260*/  IADD3 R11, PT, PT, R15, -0x1, RZ ;  /* 0xffffffff0f0b7810 */ /* 0x000fe40007ffe0ff */
[----:B------:R-:W-:Y:S02]  /*3270*/  ISETP.GE.AND P1, PT, R17, RZ, PT ;  /* 0x000000ff1100720c */ /* 0x000fe40003f26270 */
[----:B------:R-:W-:-:S11]  /*3280*/  ISETP.GE.AND P0, PT, R11, RZ, PT ;  /* 0x000000ff0b00720c */ /* 0x000fd60003f06270 */
[----:B------:R-:W-:Y:S02]  /*3290*/  @!P1 FFMA R13, R3, 1.84467440737095516160e+19, RZ ;  /* 0x5f800000030d9823 */ /* 0x000fe400000000ff */
[----:B------:R-:W-:Y:S01]  /*32a0*/  @P0 MOV R11, RZ ;  /* 0x000000ff000b0202 */ /* 0x000fe20000000f00 */
[----:B------:R-:W-:Y:S01]  /*32b0*/  @!P0 FFMA R0, R0, 1.84467440737095516160e+19, RZ ;  /* 0x5f80000000008823 */ /* 0x000fe200000000ff */
[----:B------:R-:W-:-:S04]  /*32c0*/  @!P0 MOV R11, 0xffffffc0 ;  /* 0xffffffc0000b8802 */ /* 0x000fc80000000f00 */
[----:B------:R-:W-:-:S07]  /*32d0*/  @!P1 IADD3 R11, PT, PT, R11, 0x40, RZ ;  /* 0x000000400b0b9810 */ /* 0x000fce0007ffe0ff */
.L_x_30:
[----:B------:R-:W-:Y:S02]  /*32e0*/  LEA R18, R12, 0xc0800000, 0x17 ;  /* 0xc08000000c127811 */ /* 0x000fe400078eb8ff */
[----:B------:R-:W-:Y:S02]  /*32f0*/  IADD3 R15, PT, PT, R15, -0x7f, RZ ;  /* 0xffffff810f0f7810 */ /* 0x000fe40007ffe0ff */
[----:B------:R-:W-:-:S03]  /*3300*/  IADD3 R20, PT, PT, -R18, R13, RZ ;  /* 0x0000000d12147210 */ /* 0x000fc60007ffe1ff */
[C---:B------:R-:W-:Y:S01]  /*3310*/  IMAD R0, R15.reuse, -0x800000, R0 ;  /* 0xff8000000f007824 */ /* 0x040fe200078e0200 */
[----:B------:R0:W1:Y:S01]  /*3320*/  MUFU.RCP R18, R20 ;  /* 0x0000001400127308 */ /* 0x0000620000001000 */
[----:B------:R-:W-:Y:S01]  /*3330*/  FADD.FTZ R13, -R20, -RZ ;  /* 0x800000ff140d7221 */ /* 0x000fe20000010100 */
[----:B0-----:R-:W-:-:S04]  /*3340*/  IADD3 R20, PT, PT, R15, 0x7f, -R12 ;  /* 0x0000007f0f147810 */ /* 0x001fc80007ffe80c */
[----:B------:R-:W-:Y:S01]  /*3350*/  IADD3 R15, PT, PT, R20, R11, RZ ;  /* 0x0000000b140f7210 */ /* 0x000fe20007ffe0ff */
[----:B-1----:R-:W-:-:S04]  /*3360*/  FFMA R17, R18, R13, 1 ;  /* 0x3f80000012117423 */ /* 0x002fc8000000000d */
[----:B------:R-:W-:-:S04]  /*3370*/  FFMA R17, R18, R17, R18 ;  /* 0x0000001112117223 */ /* 0x000fc80000000012 */
[----:B------:R-:W-:-:S04]  /*3380*/  FFMA R18, R0, R17, RZ ;  /* 0x0000001100127223 */ /* 0x000fc800000000ff */
[----:B------:R-:W-:-:S04]  /*3390*/  FFMA R19, R13, R18, R0 ;  /* 0x000000120d137223 */ /* 0x000fc80000000000 */
[----:B------:R-:W-:-:S04]  /*33a0*/  FFMA R18, R17, R19, R18 ;  /* 0x0000001311127223 */ /* 0x000fc80000000012 */
[----:B------:R-:W-:-:S04]  /*33b0*/  FFMA R13, R13, R18, R0 ;  /* 0x000000120d0d7223 */ /* 0x000fc80000000000 */
[----:B------:R-:W-:-:S05]  /*33c0*/  FFMA R0, R17, R13, R18 ;  /* 0x0000000d11007223 */ /* 0x000fca0000000012 */
[----:B------:R-:W-:-:S04]  /*33d0*/  SHF.R.U32.HI R12, RZ, 0x17, R0 ;  /* 0x00000017ff0c7819 */ /* 0x000fc80000011600 */
[----:B------:R-:W-:-:S04]  /*33e0*/  LOP3.LUT R12, R12, 0xff, RZ, 0xc0, !PT ;  /* 0x000000ff0c0c7812 */ /* 0x000fc800078ec0ff */
[----:B------:R-:W-:-:S04]  /*33f0*/  IADD3 R11, PT, PT, R12, R15, RZ ;  /* 0x0000000f0c0b7210 */ /* 0x000fc80007ffe0ff */
[----:B------:R-:W-:-:S04]  /*3400*/  IADD3 R12, PT, PT, R11, -0x1, RZ ;  /* 0xffffffff0b0c7810 */ /* 0x000fc80007ffe0ff */
[----:B------:R-:W-:-:S13]  /*3410*/  ISETP.GE.U32.AND P0, PT, R12, 0xfe, PT ;  /* 0x000000fe0c00780c */ /* 0x000fda0003f06070 */
[----:B------:R-:W-:Y:S05]  /*3420*/  @!P0 BRA `(.L_x_35) ;  /* 0x0000000000808947 */ /* 0x000fea0003800000 */
[----:B------:R-:W-:-:S13]  /*3430*/  ISETP.GT.AND P0, PT, R11, 0xfe, PT ;  /* 0x000000fe0b00780c */ /* 0x000fda0003f04270 */
[----:B------:R-:W-:Y:S05]  /*3440*/  @P0 BRA `(.L_x_36) ;  /* 0x00000000006c0947 */ /* 0x000fea0003800000 */
[----:B------:R-:W-:-:S13]  /*3450*/  ISETP.GE.AND P0, PT, R11, 0x1, PT ;  /* 0x000000010b00780c */ /* 0x000fda0003f06270 */
[----:B------:R-:W-:Y:S05]  /*3460*/  @P0 BRA `(.L_x_37) ;  /* 0x0000000000980947 */ /* 0x000fea0003800000 */
[----:B------:R-:W-:Y:S02]  /*3470*/  ISETP.GE.AND P0, PT, R11, -0x18, PT ;  /* 0xffffffe80b00780c */ /* 0x000fe40003f06270 */
[----:B------:R-:W-:-:S11]  /*3480*/  LOP3.LUT R0, R0, 0x80000000, RZ, 0xc0, !PT ;  /* 0x8000000000007812 */ /* 0x000fd600078ec0ff */
[----:B------:R-:W-:Y:S05]  /*3490*/  @!P0 BRA `(.L_x_37) ;  /* 0x00000000008c8947 */ /* 0x000fea0003800000 */
[CCC-:B------:R-:W-:Y:S01]  /*34a0*/  FFMA.RZ R12, R17.reuse, R13.reuse, R18.reuse ;  /* 0x0000000d110c7223 */ /* 0x1c0fe2000000c012 */
[CCC-:B------:R-:W-:Y:S01]  /*34b0*/  FFMA.RP R15, R17.reuse, R13.reuse, R18.reuse ;  /* 0x0000000d110f7223 */ /* 0x1c0fe20000008012 */
[----:B------:R-:W-:Y:S01]  /*34c0*/  FFMA.RM R18, R17, R13, R18 ;  /* 0x0000000d11127223 */ /* 0x000fe20000004012 */
[C---:B------:R-:W-:Y:S02]  /*34d0*/  IADD3 R13, PT, PT, R11.reuse, 0x20, RZ ;  /* 0x000000200b0d7810 */ /* 0x040fe40007ffe0ff */
[----:B------:R-:W-:Y:S02]  /*34e0*/  LOP3.LUT R12, R12, 0x7fffff, RZ, 0xc0, !PT ;  /* 0x007fffff0c0c7812 */ /* 0x000fe400078ec0ff */
[C---:B------:R-:W-:Y:S02]  /*34f0*/  ISETP.NE.AND P3, PT, R11.reuse, RZ, PT ;  /* 0x000000ff0b00720c */ /* 0x040fe40003f65270 */
[----:B------:R-:W-:Y:S02]  /*3500*/  LOP3.LUT R12, R12, 0x800000, RZ, 0xfc, !PT ;  /* 0x008000000c0c7812 */ /* 0x000fe400078efcff */
[----:B------:R-:W-:-:S02]  /*3510*/  ISETP.NE.AND P1, PT, R11, RZ, PT ;  /* 0x000000ff0b00720c */ /* 0x000fc40003f25270 */
[----:B------:R-:W-:Y:S02]  /*3520*/  IADD3 R11, PT, PT, -R11, RZ, RZ ;  /* 0x000000ff0b0b7210 */ /* 0x000fe40007ffe1ff */
[----:B------:R-:W-:Y:S02]  /*3530*/  SHF.L.U32 R13, R12, R13, RZ ;  /* 0x0000000d0c0d7219 */ /* 0x000fe400000006ff */
[----:B------:R-:W-:Y:S02]  /*3540*/  FSETP.NEU.FTZ.AND P0, PT, R15, R18, PT ;  /* 0x000000120f00720b */ /* 0x000fe40003f1d000 */
[----:B------:R-:W-:Y:S02]  /*3550*/  SEL R11, R11, RZ, P3 ;  /* 0x000000ff0b0b7207 */ /* 0x000fe40001800000 */
[----:B------:R-:W-:Y:S02]  /*3560*/  ISETP.NE.AND P1, PT, R13, RZ, P1 ;  /* 0x000000ff0d00720c */ /* 0x000fe40000f25270 */
[----:B------:R-:W-:-:S02]  /*3570*/  SHF.R.U32.HI R11, RZ, R11, R12 ;  /* 0x0000000bff0b7219 */ /* 0x000fc4000001160c */
[----:B------:R-:W-:Y:S02]  /*3580*/  PLOP3.LUT P0, PT, P0, P1, PT, 0xf8, 0x8f ;  /* 0x00000000008f781c */ /* 0x000fe40000703f70 */
[----:B------:R-:W-:Y:S02]  /*3590*/  SHF.R.U32.HI R13, RZ, 0x1, R11 ;  /* 0x00000001ff0d7819 */ /* 0x000fe4000001160b */
[----:B------:R-:W-:-:S04]  /*35a0*/  SEL R12, RZ, 0x1, !P0 ;  /* 0x00000001ff0c7807 */ /* 0x000fc80004000000 */
[----:B------:R-:W-:-:S04]  /*35b0*/  LOP3.LUT R12, R12, 0x1, R13, 0xf8, !PT ;  /* 0x000000010c0c7812 */ /* 0x000fc800078ef80d */
[----:B------:R-:W-:-:S04]  /*35c0*/  LOP3.LUT R12, R12, R11, RZ, 0xc0, !PT ;  /* 0x0000000b0c0c7212 */ /* 0x000fc800078ec0ff */
[----:B------:R-:W-:-:S04]  /*35d0*/  IADD3 R13, PT, PT, R13, R12, RZ ;  /* 0x0000000c0d0d7210 */ /* 0x000fc80007ffe0ff */
[----:B------:R-:W-:Y:S01]  /*35e0*/  LOP3.LUT R0, R13, R0, RZ, 0xfc, !PT ;  /* 0x000000000d007212 */ /* 0x000fe200078efcff */
[----:B------:R-:W-:Y:S06]  /*35f0*/  BRA `(.L_x_37) ;  /* 0x0000000000347947 */ /* 0x000fec0003800000 */
.L_x_36:
[----:B------:R-:W-:-:S04]  /*3600*/  LOP3.LUT R0, R0, 0x80000000, RZ, 0xc0, !PT ;  /* 0x8000000000007812 */ /* 0x000fc800078ec0ff */
[----:B------:R-:W-:Y:S01]  /*3610*/  LOP3.LUT R0, R0, 0x7f800000, RZ, 0xfc, !PT ;  /* 0x7f80000000007812 */ /* 0x000fe200078efcff */
[----:B------:R-:W-:Y:S06]  /*3620*/  BRA `(.L_x_37) ;  /* 0x0000000000287947 */ /* 0x000fec0003800000 */
.L_x_35:
[----:B------:R-:W-:Y:S01]  /*3630*/  LEA R0, R15, R0, 0x17 ;  /* 0x000000000f007211 */ /* 0x000fe200078eb8ff */
[----:B------:R-:W-:Y:S06]  /*3640*/  BRA `(.L_x_37) ;  /* 0x0000000000207947 */ /* 0x000fec0003800000 */
.L_x_34:
[----:B------:R-:W-:-:S04]  /*3650*/  LOP3.LUT R0, R13, 0x80000000, R0, 0x48, !PT ;  /* 0x800000000d007812 */ /* 0x000fc800078e4800 */
[----:B------:R-:W-:Y:S01]  /*3660*/  LOP3.LUT R0, R0, 0x7f800000, RZ, 0xfc, !PT ;  /* 0x7f80000000007812 */ /* 0x000fe200078efcff */
[----:B------:R-:W-:Y:S06]  /*3670*/  BRA `(.L_x_37) ;  /* 0x0000000000147947 */ /* 0x000fec0003800000 */
.L_x_33:
[----:B------:R-:W-:Y:S01]  /*3680*/  LOP3.LUT R0, R13, 0x80000000, R0, 0x48, !PT ;  /* 0x800000000d007812 */ /* 0x000fe200078e4800 */
[----:B------:R-:W-:Y:S06]  /*3690*/  BRA `(.L_x_37) ;  /* 0x00000000000c7947 */ /* 0x000fec0003800000 */
.L_x_32:
[----:B------:R-:W0:Y:S01]  /*36a0*/  MUFU.RSQ R0, -QNAN ;  /* 0xffc0000000007908 */ /* 0x000e220000001400 */
[----:B------:R-:W-:Y:S05]  /*36b0*/  BRA `(.L_x_37) ;  /* 0x0000000000047947 */ /* 0x000fea0003800000 */
.L_x_31:
[----:B------:R-:W-:-:S07]  /*36c0*/  FADD.FTZ R0, R0, R3 ;  /* 0x0000000300007221 */ /* 0x000fce0000010000 */
.L_x_37:
[----:B------:R-:W-:Y:S01]  /*36d0*/  HFMA2 R15, -RZ, RZ, 0, 0 ;  /* 0x00000000ff0f7431 */ /* 0x000fe200000001ff */
[----:B0-----:R-:W-:-:S03]  /*36e0*/  MOV R11, R0 ;  /* 0x00000000000b7202 */ /* 0x001fc60000000f00 */
[----:B------:R-:W-:Y:S05]  /*36f0*/  RET.REL.NODEC R14 `(_Z12softmax_cudaPfS_ii) ;  /* 0xffffffc80e407950 */ /* 0x000fea0003c3ffff */
.L_x_38:
[----:B------:R-:W-:-:S00]  /*3700*/  BRA `(.L_x_38) ;  /* 0xfffffffc00fc7947 */ /* 0x000fc0000383ffff */
[----:B------:R-:W-:-:S00]  /*3710*/  NOP ;  /* 0x0000000000007918 */ /* 0x000fc00000000000 */
        /* <DEDUP_REMOVED lines=14> */
.L_x_39:


//--------------------- .nv.shared.reserved.0     --------------------------
	.section	.nv.shared.reserved.0,"aw",@nobits
	.weak		__nv_reservedSMEM_offset_0_alias
	.size		__nv_reservedSMEM_offset_0_alias, 0, 64
	.other		__nv_reservedSMEM_offset_0_alias,@"STO_CUDA_RESERVED_SHARED STV_DEFAULT"
__nv_reservedSMEM_offset_0_alias:
	.zero		0
	.zero		64


//--------------------- .nv.constant0._Z12softmax_cudaPfS_ii --------------------------
	.section	.nv.constant0._Z12softmax_cudaPfS_ii,"a",@progbits
	.sectionflags	@""
	.align	4
.nv.constant0._Z12softmax_cudaPfS_ii:
	.zero		920


//--------------------- SYMBOLS --------------------------

	.type		.nv.reservedSmem.offset0,@object
	.size		.nv.reservedSmem.offset0,0x4
